def matmul_kernel(
    a_ptr,
    b_ptr,
    c_ptr,
    M,
    N,
    K,
    stride_am,
    stride_ak,
    stride_bk,
    stride_bn,
    stride_cm,
    stride_cn,
    BLOCK_M: tl.constexpr,
    BLOCK_N: tl.constexpr,
    BLOCK_K: tl.constexpr,
    GROUP_M: tl.constexpr,
):
    pid = tl.program_id(axis=0)
    num_pid_m = tl.cdiv(M, BLOCK_M)
    num_pid_n = tl.cdiv(N, BLOCK_N)
    num_pid_in_group = GROUP_M * num_pid_n
    group_id = pid // num_pid_in_group
    first_pid_m = group_id * GROUP_M
    group_size_m = min(num_pid_m - first_pid_m, GROUP_M)
    pid_m = first_pid_m + ((pid % num_pid_in_group) % group_size_m)
    pid_n = (pid % num_pid_in_group) // group_size_m

    offs_am = (pid_m * BLOCK_M + tl.arange(0, BLOCK_M)) % M
    offs_bn = (pid_n * BLOCK_N + tl.arange(0, BLOCK_N)) % N
    offs_k = tl.arange(0, BLOCK_K)
    a_ptrs = a_ptr + offs_am[:, None] * stride_am + offs_k[None, :] * stride_ak
    b_ptrs = b_ptr + offs_k[:, None] * stride_bk + offs_bn[None, :] * stride_bn

    acc = tl.zeros((BLOCK_M, BLOCK_N), dtype=tl.float32)
    for kk in range(0, tl.cdiv(K, BLOCK_K)):
        a = tl.load(a_ptrs, mask=offs_k[None, :] < K - kk * BLOCK_K, other=0.0)
        b = tl.load(b_ptrs, mask=offs_k[:, None] < K - kk * BLOCK_K, other=0.0)
        acc = tl.dot(a, b, acc)
        a_ptrs += BLOCK_K * stride_ak
        b_ptrs += BLOCK_K * stride_bk

    c = acc.to(c_ptr.dtype.element_ty)
    offs_cm = pid_m * BLOCK_M + tl.arange(0, BLOCK_M)
    offs_cn = pid_n * BLOCK_N + tl.arange(0, BLOCK_N)
    c_ptrs = c_ptr + offs_cm[:, None] * stride_cm + offs_cn[None, :] * stride_cn
    mask = (offs_cm[:, None] < M) & (offs_cn[None, :] < N)
    tl.store(c_ptrs, c, mask=mask)

# config = {"BLOCK_K": 32, "BLOCK_M": 64, "BLOCK_N": 128, "GROUP_M": 8, "arch": "sm_100", "dtype": "fp16", "num_ctas": 1, "num_stages": 3, "num_warps": 2}
# arch = sm_100


// ===== COMPILED SASS (sm_100a) =====

	.target	sm_100a

	.elftype	@"ET_EXEC"


//--------------------- .note.nv.tkinfo           --------------------------
	.section	.note.nv.tkinfo,"",@"SHT_NOTE"
	.sectionflags	@"SHF_NOTE_NV_TKINFO"
	.tkinfo
        /*0018*/ 	.word	0x00000081
        /*0030*/ 	.string	""
        /*0030*/ 	.string	"ptxas-blackwell"
        /*0030*/ 	.string	"Cuda compilation tools, release 12.9, V12.9.86"
        /*0030*/ 	.string	"Build cuda_12.9.r12.9/compiler.36037853_0"
        /*0030*/ 	.string	"-v  -suppress-debug-info  -lineinfo  -arch sm_100a "



//--------------------- .note.nv.cuver            --------------------------
	.section	.note.nv.cuver,"",@"SHT_NOTE"
	.sectionflags	@"SHF_NOTE_NV_CUVER"
        /*0018*/ 	.short	0x0001
        /*001a*/ 	.short	0x0064
        /*001c*/ 	.short	0x0001
        /*001e*/ 	.short	0x0000
        /*0020*/ 	.short	0x0001
        /*0022*/ 	.short	0x0000


//--------------------- .nv.info                  --------------------------
	.section	.nv.info,"",@"SHT_CUDA_INFO"
	.align	4


	//----- nvinfo : EIATTR_REGCOUNT
	.align		4
        /*0000*/ 	.byte	0x04, 0x2f
        /*0002*/ 	.short	(.L_1 - .L_0)
	.align		4
.L_0:
        /*0004*/ 	.word	index@(matmul_kernel)
        /*0008*/ 	.word	0x000000ff


	//----- nvinfo : EIATTR_FRAME_SIZE
	.align		4
.L_1:
        /*000c*/ 	.byte	0x04, 0x11
        /*000e*/ 	.short	(.L_3 - .L_2)
	.align		4
.L_2:
        /*0010*/ 	.word	index@(matmul_kernel)
        /*0014*/ 	.word	0x000001c8


	//----- nvinfo : EIATTR_MIN_STACK_SIZE
	.align		4
.L_3:
        /*0018*/ 	.byte	0x04, 0x12
        /*001a*/ 	.short	(.L_5 - .L_4)
	.align		4
.L_4:
        /*001c*/ 	.word	index@(matmul_kernel)
        /*0020*/ 	.word	0x000001c8
.L_5:


//--------------------- .nv.info.matmul_kernel    --------------------------
	.section	.nv.info.matmul_kernel,"",@"SHT_CUDA_INFO"
	.sectionflags	@""
	.align	4


	//----- nvinfo : EIATTR_CUDA_API_VERSION
	.align		4
        /*0000*/ 	.byte	0x04, 0x37
        /*0002*/ 	.short	(.L_7 - .L_6)
.L_6:
        /*0004*/ 	.word	0x00000081


	//----- nvinfo : EIATTR_KPARAM_INFO
	.align		4
.L_7:
        /*0008*/ 	.byte	0x04, 0x17
        /*000a*/ 	.short	(.L_9 - .L_8)
.L_8:
        /*000c*/ 	.word	0x00000000
        /*0010*/ 	.short	0x000d
        /*0012*/ 	.short	0x0048
        /*0014*/ 	.byte	0x00, 0xf4, 0x21, 0x00


	//----- nvinfo : EIATTR_KPARAM_INFO
	.align		4
.L_9:
        /*0018*/ 	.byte	0x04, 0x17
        /*001a*/ 	.short	(.L_11 - .L_10)
.L_10:
        /*001c*/ 	.word	0x00000000
        /*0020*/ 	.short	0x000c
        /*0022*/ 	.short	0x0040
        /*0024*/ 	.byte	0x00, 0xf4, 0x21, 0x00


	//----- nvinfo : EIATTR_KPARAM_INFO
	.align		4
.L_11:
        /*0028*/ 	.byte	0x04, 0x17
        /*002a*/ 	.short	(.L_13 - .L_12)
.L_12:
        /*002c*/ 	.word	0x00000000
        /*0030*/ 	.short	0x000b
        /*0032*/ 	.short	0x0038
        /*0034*/ 	.byte	0x00, 0xf0, 0x11, 0x00


	//----- nvinfo : EIATTR_KPARAM_INFO
	.align		4
.L_13:
        /*0038*/ 	.byte	0x04, 0x17
        /*003a*/ 	.short	(.L_15 - .L_14)
.L_14:
        /*003c*/ 	.word	0x00000000
        /*0040*/ 	.short	0x000a
        /*0042*/ 	.short	0x0034
        /*0044*/ 	.byte	0x00, 0xf0, 0x11, 0x00


	//----- nvinfo : EIATTR_KPARAM_INFO
	.align		4
.L_15:
        /*0048*/ 	.byte	0x04, 0x17
        /*004a*/ 	.short	(.L_17 - .L_16)
.L_16:
        /*004c*/ 	.word	0x00000000
        /*0050*/ 	.short	0x0009
        /*0052*/ 	.short	0x0030
        /*0054*/ 	.byte	0x00, 0xf0, 0x11, 0x00


	//----- nvinfo : EIATTR_KPARAM_INFO
	.align		4
.L_17:
        /*0058*/ 	.byte	0x04, 0x17
        /*005a*/ 	.short	(.L_19 - .L_18)
.L_18:
        /*005c*/ 	.word	0x00000000
        /*0060*/ 	.short	0x0008
        /*0062*/ 	.short	0x002c
        /*0064*/ 	.byte	0x00, 0xf0, 0x11, 0x00


	//----- nvinfo : EIATTR_KPARAM_INFO
	.align		4
.L_19:
        /*0068*/ 	.byte	0x04, 0x17
        /*006a*/ 	.short	(.L_21 - .L_20)
.L_20:
        /*006c*/ 	.word	0x00000000
        /*0070*/ 	.short	0x0007
        /*0072*/ 	.short	0x0028
        /*0074*/ 	.byte	0x00, 0xf0, 0x11, 0x00


	//----- nvinfo : EIATTR_KPARAM_INFO
	.align		4
.L_21:
        /*0078*/ 	.byte	0x04, 0x17
        /*007a*/ 	.short	(.L_23 - .L_22)
.L_22:
        /*007c*/ 	.word	0x00000000
        /*0080*/ 	.short	0x0006
        /*0082*/ 	.short	0x0024
        /*0084*/ 	.byte	0x00, 0xf0, 0x11, 0x00


	//----- nvinfo : EIATTR_KPARAM_INFO
	.align		4
.L_23:
        /*0088*/ 	.byte	0x04, 0x17
        /*008a*/ 	.short	(.L_25 - .L_24)
.L_24:
        /*008c*/ 	.word	0x00000000
        /*0090*/ 	.short	0x0005
        /*0092*/ 	.short	0x0020
        /*0094*/ 	.byte	0x00, 0xf0, 0x11, 0x00


	//----- nvinfo : EIATTR_KPARAM_INFO
	.align		4
.L_25:
        /*0098*/ 	.byte	0x04, 0x17
        /*009a*/ 	.short	(.L_27 - .L_26)
.L_26:
        /*009c*/ 	.word	0x00000000
        /*00a0*/ 	.short	0x0004
        /*00a2*/ 	.short	0x001c
        /*00a4*/ 	.byte	0x00, 0xf0, 0x11, 0x00


	//----- nvinfo : EIATTR_KPARAM_INFO
	.align		4
.L_27:
        /*00a8*/ 	.byte	0x04, 0x17
        /*00aa*/ 	.short	(.L_29 - .L_28)
.L_28:
        /*00ac*/ 	.word	0x00000000
        /*00b0*/ 	.short	0x0003
        /*00b2*/ 	.short	0x0018
        /*00b4*/ 	.byte	0x00, 0xf0, 0x11, 0x00


	//----- nvinfo : EIATTR_KPARAM_INFO
	.align		4
.L_29:
        /*00b8*/ 	.byte	0x04, 0x17
        /*00ba*/ 	.short	(.L_31 - .L_30)
.L_30:
        /*00bc*/ 	.word	0x00000000
        /*00c0*/ 	.short	0x0002
        /*00c2*/ 	.short	0x0010
        /*00c4*/ 	.byte	0x00, 0xf4, 0x21, 0x00


	//----- nvinfo : EIATTR_KPARAM_INFO
	.align		4
.L_31:
        /*00c8*/ 	.byte	0x04, 0x17
        /*00ca*/ 	.short	(.L_33 - .L_32)
.L_32:
        /*00cc*/ 	.word	0x00000000
        /*00d0*/ 	.short	0x0001
        /*00d2*/ 	.short	0x0008
        /*00d4*/ 	.byte	0x00, 0xf4, 0x21, 0x00


	//----- nvinfo : EIATTR_KPARAM_INFO
	.align		4
.L_33:
        /*00d8*/ 	.byte	0x04, 0x17
        /*00da*/ 	.short	(.L_35 - .L_34)
.L_34:
        /*00dc*/ 	.word	0x00000000
        /*00e0*/ 	.short	0x0000
        /*00e2*/ 	.short	0x0000
        /*00e4*/ 	.byte	0x00, 0xf4, 0x21, 0x00


	//----- nvinfo : EIATTR_SPARSE_MMA_MASK
	.align		4
.L_35:
        /*00e8*/ 	.byte	0x03, 0x50
        /*00ea*/ 	.short	0x0000


	//----- nvinfo : EIATTR_MAXREG_COUNT
	.align		4
        /*00ec*/ 	.byte	0x03, 0x1b
        /*00ee*/ 	.short	0x00ff


	//----- nvinfo : EIATTR_NUM_BARRIERS
	.align		4
        /*00f0*/ 	.byte	0x02, 0x4c
        /*00f2*/ 	.byte	0x01
	.zero		1


	//----- nvinfo : EIATTR_ANNOTATIONS
	.align		4
        /*00f4*/ 	.byte	0x04, 0x55
        /*00f6*/ 	.short	(.L_37 - .L_36)


	//   ....[0]....
.L_36:
        /*00f8*/ 	.word	0x00000001
        /*00fc*/ 	.byte	0x60, 0x07, 0x00, 0x00, 0x01, 0x00, 0x00, 0x00, 0x60, 0x43, 0x00, 0x00, 0x01, 0x00, 0x00, 0x00
        /* <DEDUP_REMOVED lines=153> */
        /*0a9c*/ 	.byte	0x80, 0x9d, 0x00, 0x00, 0x01, 0x00, 0x00, 0x00, 0x10, 0xa3, 0x00, 0x00


	//----- nvinfo : EIATTR_VRC_CTA_INIT_COUNT
	.align		4
.L_37:
        /*0aa8*/ 	.byte	0x02, 0x4a
	.zero		1
	.zero		1


	//----- nvinfo : EIATTR_EXIT_INSTR_OFFSETS
	.align		4
        /*0aac*/ 	.byte	0x04, 0x1c
        /*0aae*/ 	.short	(.L_39 - .L_38)


	//   ....[0]....
.L_38:
        /*0ab0*/ 	.word	0x0000e5e0


	//   ....[1]....
        /*0ab4*/ 	.word	0x0000e610


	//----- nvinfo : EIATTR_REQNTID
	.align		4
.L_39:
        /*0ab8*/ 	.byte	0x04, 0x10
        /*0aba*/ 	.short	(.L_41 - .L_40)
.L_40:
        /*0abc*/ 	.word	0x00000040
        /*0ac0*/ 	.word	0x00000001
        /*0ac4*/ 	.word	0x00000001


	//----- nvinfo : EIATTR_CBANK_PARAM_SIZE
	.align		4
.L_41:
        /*0ac8*/ 	.byte	0x03, 0x19
        /*0aca*/ 	.short	0x0050


	//----- nvinfo : EIATTR_PARAM_CBANK
	.align		4
        /*0acc*/ 	.byte	0x04, 0x0a
        /*0ace*/ 	.short	(.L_43 - .L_42)
	.align		4
.L_42:
        /*0ad0*/ 	.word	index@(.nv.constant0.matmul_kernel)
        /*0ad4*/ 	.short	0x0380
        /*0ad6*/ 	.short	0x0050


	//----- nvinfo : EIATTR_SW_WAR
	.align		4
.L_43:
        /*0ad8*/ 	.byte	0x04, 0x36
        /*0ada*/ 	.short	(.L_45 - .L_44)
.L_44:
        /*0adc*/ 	.word	0x00000008
.L_45:


//--------------------- .nv.compat                --------------------------
	.section	.nv.compat,"",@"SHT_CUDA_COMPAT_INFO"
	.align	4
        /*0000*/ 	.byte	0x02, 0x02, 0x01, 0x00, 0x02, 0x05, 0x05, 0x00, 0x02, 0x03, 0x00, 0x00, 0x02, 0x06, 0x01, 0x00


//--------------------- .nv.callgraph             --------------------------
	.section	.nv.callgraph,"",@"SHT_CUDA_CALLGRAPH"
	.align	4
	.sectionentsize	8
	.align		4
        /*0000*/ 	.word	0x00000000
	.align		4
        /*0004*/ 	.word	0xffffffff
	.align		4
        /*0008*/ 	.word	0x00000000
	.align		4
        /*000c*/ 	.word	0xfffffffe
	.align		4
        /*0010*/ 	.word	0x00000000
	.align		4
        /*0014*/ 	.word	0xfffffffd
	.align		4
        /*0018*/ 	.word	0x00000000
	.align		4
        /*001c*/ 	.word	0xfffffffc


//--------------------- .text.matmul_kernel       --------------------------
	.section	.text.matmul_kernel,"ax",@progbits
	.align	128
        .global         matmul_kernel
        .type           matmul_kernel,@function
        .size           matmul_kernel,(.L_x_3 - matmul_kernel)
        .other          matmul_kernel,@"STO_CUDA_ENTRY STV_DEFAULT"
matmul_kernel:
.text.matmul_kernel:
[----:B------:R-:W0:Y:S08]  /*0000*/  LDC R1, c[0x0][0x37c] ;  /* 0x0000df00ff017b82 */ /* 0x000e300000000800 */
[----:B------:R-:W1:Y:S01]  /*0010*/  LDC.64 R44, c[0x0][0x398] ;  /* 0x0000e600ff2c7b82 */ /* 0x000e620000000a00 */
[----:B------:R-:W2:Y:S01]  /*0020*/  S2R R5, SR_CTAID.X ;  /* 0x0000000000057919 */ /* 0x000ea20000002500 */
[----:B------:R-:W3:Y:S01]  /*0030*/  LDCU UR5, c[0x0][0x3a0] ;  /* 0x00007400ff0577ac */ /* 0x000ee20008000800 */
[----:B0-----:R-:W-:Y:S01]  /*0040*/  VIADD R1, R1, 0xfffffe38 ;  /* 0xfffffe3801017836 */ /* 0x001fe20000000000 */
[----:B------:R-:W-:-:S02]  /*0050*/  CS2R R148, SRZ ;  /* 0x0000000000947805 */ /* 0x000fc4000001ff00 */
[----:B------:R-:W-:Y:S02]  /*0060*/  CS2R R150, SRZ ;  /* 0x0000000000967805 */ /* 0x000fe4000001ff00 */
[----:B------:R-:W-:Y:S02]  /*0070*/  CS2R R28, SRZ ;  /* 0x00000000001c7805 */ /* 0x000fe4000001ff00 */
[----:B------:R-:W-:Y:S01]  /*0080*/  CS2R R30, SRZ ;  /* 0x00000000001e7805 */ /* 0x000fe2000001ff00 */
[----:B------:R-:W0:Y:S01]  /*0090*/  S2UR UR7, SR_CgaCtaId ;  /* 0x00000000000779c3 */ /* 0x000e220000008800 */
[----:B------:R-:W-:Y:S02]  /*00a0*/  CS2R R152, SRZ ;  /* 0x0000000000987805 */ /* 0x000fe4000001ff00 */
[----:B------:R-:W-:Y:S02]  /*00b0*/  CS2R R154, SRZ ;  /* 0x00000000009a7805 */ /* 0x000fe4000001ff00 */
[----:B------:R-:W-:-:S02]  /*00c0*/  CS2R R32, SRZ ;  /* 0x0000000000207805 */ /* 0x000fc4000001ff00 */
[----:B------:R-:W-:Y:S02]  /*00d0*/  CS2R R34, SRZ ;  /* 0x0000000000227805 */ /* 0x000fe4000001ff00 */
[----:B------:R-:W-:Y:S02]  /*00e0*/  CS2R R156, SRZ ;  /* 0x00000000009c7805 */ /* 0x000fe4000001ff00 */
[----:B------:R-:W-:Y:S02]  /*00f0*/  CS2R R158, SRZ ;  /* 0x00000000009e7805 */ /* 0x000fe4000001ff00 */
[----:B------:R-:W-:Y:S02]  /*0100*/  CS2R R36, SRZ ;  /* 0x0000000000247805 */ /* 0x000fe4000001ff00 */
[----:B------:R-:W-:Y:S02]  /*0110*/  CS2R R38, SRZ ;  /* 0x0000000000267805 */ /* 0x000fe4000001ff00 */
[----:B------:R-:W-:-:S02]  /*0120*/  CS2R R120, SRZ ;  /* 0x0000000000787805 */ /* 0x000fc4000001ff00 */
[----:B------:R-:W-:Y:S02]  /*0130*/  CS2R R122, SRZ ;  /* 0x00000000007a7805 */ /* 0x000fe4000001ff00 */
[----:B------:R-:W-:Y:S01]  /*0140*/  CS2R R96, SRZ ;  /* 0x0000000000607805 */ /* 0x000fe2000001ff00 */
[----:B---3--:R-:W-:Y:S01]  /*0150*/  UIADD3 UR5, UPT, UPT, UR5, 0x1f, URZ ;  /* 0x0000001f05057890 */ /* 0x008fe2000fffe0ff */
[----:B------:R-:W-:Y:S02]  /*0160*/  CS2R R98, SRZ ;  /* 0x0000000000627805 */ /* 0x000fe4000001ff00 */
[----:B------:R-:W-:Y:S02]  /*0170*/  CS2R R116, SRZ ;  /* 0x0000000000747805 */ /* 0x000fe4000001ff00 */
[----:B------:R-:W-:Y:S01]  /*0180*/  CS2R R118, SRZ ;  /* 0x0000000000767805 */ /* 0x000fe2000001ff00 */
[----:B-1----:R-:W-:Y:S01]  /*0190*/  VIADD R0, R45, 0x7f ;  /* 0x0000007f2d007836 */ /* 0x002fe20000000000 */
[----:B------:R-:W-:Y:S01]  /*01a0*/  UISETP.GE.AND UP0, UPT, UR5, 0x20, UPT ;  /* 0x000000200500788c */ /* 0x000fe2000bf06270 */
[----:B------:R-:W-:-:S02]  /*01b0*/  CS2R R144, SRZ ;  /* 0x0000000000907805 */ /* 0x000fc4000001ff00 */
[----:B------:R-:W-:Y:S02]  /*01c0*/  CS2R R146, SRZ ;  /* 0x0000000000927805 */ /* 0x000fe4000001ff00 */
[----:B------:R-:W-:Y:S02]  /*01d0*/  CS2R R40, SRZ ;  /* 0x0000000000287805 */ /* 0x000fe4000001ff00 */
[----:B------:R-:W-:Y:S02]  /*01e0*/  SHF.R.S32.HI R3, RZ, 0x1f, R0 ;  /* 0x0000001fff037819 */ /* 0x000fe40000011400 */
[----:B------:R-:W-:Y:S02]  /*01f0*/  CS2R R42, SRZ ;  /* 0x00000000002a7805 */ /* 0x000fe4000001ff00 */
[----:B------:R-:W-:Y:S02]  /*0200*/  CS2R R176, SRZ ;  /* 0x0000000000b07805 */ /* 0x000fe4000001ff00 */
[----:B------:R-:W-:-:S02]  /*0210*/  CS2R R178, SRZ ;  /* 0x0000000000b27805 */ /* 0x000fc4000001ff00 */
[----:B------:R-:W-:Y:S02]  /*0220*/  LEA.HI R3, R3, R0, RZ, 0x7 ;  /* 0x0000000003037211 */ /* 0x000fe400078f38ff */
[----:B------:R-:W-:Y:S02]  /*0230*/  CS2R R60, SRZ ;  /* 0x00000000003c7805 */ /* 0x000fe4000001ff00 */
[----:B--2---:R-:W-:Y:S02]  /*0240*/  IABS R8, R5 ;  /* 0x0000000500087213 */ /* 0x004fe40000000000 */
[----:B------:R-:W-:Y:S02]  /*0250*/  CS2R R62, SRZ ;  /* 0x00000000003e7805 */ /* 0x000fe4000001ff00 */
[----:B------:R-:W-:Y:S02]  /*0260*/  SHF.R.S32.HI R3, RZ, 0x7, R3 ;  /* 0x00000007ff037819 */ /* 0x000fe40000011403 */
[----:B------:R-:W-:-:S02]  /*0270*/  CS2R R140, SRZ ;  /* 0x00000000008c7805 */ /* 0x000fc4000001ff00 */
[----:B------:R-:W-:Y:S02]  /*0280*/  CS2R R142, SRZ ;  /* 0x00000000008e7805 */ /* 0x000fe4000001ff00 */
[----:B------:R-:W-:Y:S02]  /*0290*/  CS2R R64, SRZ ;  /* 0x0000000000407805 */ /* 0x000fe4000001ff00 */
[----:B------:R-:W-:Y:S01]  /*02a0*/  CS2R R66, SRZ ;  /* 0x0000000000427805 */ /* 0x000fe2000001ff00 */
[----:B------:R-:W-:Y:S01]  /*02b0*/  IMAD.SHL.U32 R4, R3, 0x8, RZ ;  /* 0x0000000803047824 */ /* 0x000fe200078e00ff */
[----:B------:R-:W-:Y:S02]  /*02c0*/  CS2R R52, SRZ ;  /* 0x0000000000347805 */ /* 0x000fe4000001ff00 */
[----:B------:R-:W-:Y:S01]  /*02d0*/  CS2R R54, SRZ ;  /* 0x0000000000367805 */ /* 0x000fe2000001ff00 */
[----:B------:R-:W-:Y:S01]  /*02e0*/  UMOV UR6, 0x400 ;  /* 0x0000040000067882 */ /* 0x000fe20000000000 */
[----:B------:R-:W1:Y:S01]  /*02f0*/  LDCU.64 UR10, c[0x0][0x358] ;  /* 0x00006b00ff0a77ac */ /* 0x000e620008000a00 */
[----:B------:R-:W-:-:S02]  /*0300*/  IABS R7, R4 ;  /* 0x0000000400077213 */ /* 0x000fc40000000000 */
[----:B------:R-:W-:Y:S01]  /*0310*/  IABS R10, R4 ;  /* 0x00000004000a7213 */ /* 0x000fe20000000000 */
[----:B0-----:R-:W-:Y:S01]  /*0320*/  ULEA UR6, UR7, UR6, 0x18 ;  /* 0x0000000607067291 */ /* 0x001fe2000f8ec0ff */
[----:B------:R-:W0:Y:S08]  /*0330*/  I2F.RP R0, R7 ;  /* 0x0000000700007306 */ /* 0x000e300000209400 */
[----:B0-----:R-:W0:Y:S02]  /*0340*/  MUFU.RCP R0, R0 ;  /* 0x0000000000007308 */ /* 0x001e240000001000 */
[----:B0-----:R-:W-:-:S02]  /*0350*/  VIADD R2, R0, 0xffffffe ;  /* 0x0ffffffe00027836 */ /* 0x001fc40000000000 */
[----:B------:R-:W-:-:S04]  /*0360*/  IMAD.MOV R0, RZ, RZ, -R10 ;  /* 0x000000ffff007224 */ /* 0x000fc800078e0a0a */
[----:B------:R0:W2:Y:S02]  /*0370*/  F2I.FTZ.U32.TRUNC.NTZ R3, R2 ;  /* 0x0000000200037305 */ /* 0x0000a4000021f000 */
[----:B0-----:R-:W-:Y:S02]  /*0380*/  IMAD.MOV.U32 R2, RZ, RZ, RZ ;  /* 0x000000ffff027224 */ /* 0x001fe400078e00ff */
[----:B--2---:R-:W-:-:S04]  /*0390*/  IMAD.MOV R6, RZ, RZ, -R3 ;  /* 0x000000ffff067224 */ /* 0x004fc800078e0a03 */
[----:B------:R-:W-:Y:S02]  /*03a0*/  IMAD R9, R6, R7, RZ ;  /* 0x0000000706097224 */ /* 0x000fe400078e02ff */
[----:B------:R-:W-:Y:S02]  /*03b0*/  IMAD.MOV.U32 R6, RZ, RZ, R8 ;  /* 0x000000ffff067224 */ /* 0x000fe400078e0008 */
[----:B------:R-:W-:-:S06]  /*03c0*/  IMAD.HI.U32 R3, R3, R9, R2 ;  /* 0x0000000903037227 */ /* 0x000fcc00078e0002 */
[----:B------:R-:W-:-:S04]  /*03d0*/  IMAD.HI.U32 R3, R3, R6, RZ ;  /* 0x0000000603037227 */ /* 0x000fc800078e00ff */
[----:B------:R-:W-:-:S05]  /*03e0*/  IMAD R0, R3, R0, R6 ;  /* 0x0000000003007224 */ /* 0x000fca00078e0206 */
[----:B------:R-:W-:-:S13]  /*03f0*/  ISETP.GT.U32.AND P1, PT, R7, R0, PT ;  /* 0x000000000700720c */ /* 0x000fda0003f24070 */
[----:B------:R-:W-:Y:S02]  /*0400*/  @!P1 IMAD.IADD R0, R0, 0x1, -R7 ;  /* 0x0000000100009824 */ /* 0x000fe400078e0a07 */
[----:B------:R-:W-:Y:S01]  /*0410*/  @!P1 VIADD R3, R3, 0x1 ;  /* 0x0000000103039836 */ /* 0x000fe20000000000 */
[----:B------:R-:W-:Y:S02]  /*0420*/  ISETP.NE.AND P1, PT, R4, RZ, PT ;  /* 0x000000ff0400720c */ /* 0x000fe40003f25270 */
[----:B------:R-:W-:Y:S02]  /*0430*/  ISETP.GE.U32.AND P0, PT, R0, R7, PT ;  /* 0x000000070000720c */ /* 0x000fe40003f06070 */
[----:B------:R-:W-:-:S04]  /*0440*/  LOP3.LUT R0, R5, R4, RZ, 0x3c, !PT ;  /* 0x0000000405007212 */ /* 0x000fc800078e3cff */
[----:B------:R-:W-:Y:S01]  /*0450*/  ISETP.GE.AND P2, PT, R0, RZ, PT ;  /* 0x000000ff0000720c */ /* 0x000fe20003f46270 */
[----:B------:R-:W-:-:S06]  /*0460*/  VIADD R0, R44, 0x3f ;  /* 0x0000003f2c007836 */ /* 0x000fcc0000000000 */
[----:B------:R-:W-:-:S04]  /*0470*/  @P0 VIADD R3, R3, 0x1 ;  /* 0x0000000103030836 */ /* 0x000fc80000000000 */
[----:B------:R-:W-:Y:S01]  /*0480*/  IMAD.MOV.U32 R2, RZ, RZ, R3 ;  /* 0x000000ffff027224 */ /* 0x000fe200078e0003 */
[----:B------:R-:W-:-:S03]  /*0490*/  SHF.R.S32.HI R3, RZ, 0x1f, R0 ;  /* 0x0000001fff037819 */ /* 0x000fc60000011400 */
[----:B------:R-:W-:Y:S01]  /*04a0*/  @!P2 IMAD.MOV R2, RZ, RZ, -R2 ;  /* 0x000000ffff02a224 */ /* 0x000fe200078e0a02 */
[----:B------:R-:W-:Y:S02]  /*04b0*/  @!P1 LOP3.LUT R2, RZ, R4, RZ, 0x33, !PT ;  /* 0x00000004ff029212 */ /* 0x000fe400078e33ff */
[----:B------:R-:W-:-:S03]  /*04c0*/  LEA.HI R3, R3, R0, RZ, 0x6 ;  /* 0x0000000003037211 */ /* 0x000fc600078f30ff */
[----:B------:R-:W-:Y:S02]  /*04d0*/  IMAD.SHL.U32 R8, R2, 0x8, RZ ;  /* 0x0000000802087824 */ /* 0x000fe400078e00ff */
[----:B------:R-:W-:-:S03]  /*04e0*/  IMAD.MOV R2, RZ, RZ, -R2 ;  /* 0x000000ffff027224 */ /* 0x000fc600078e0a02 */
[----:B------:R-:W-:Y:S01]  /*04f0*/  LEA.HI.SX32 R3, R3, -R8, 0x1a ;  /* 0x8000000803037211 */ /* 0x000fe200078fd2ff */
[----:B------:R-:W-:-:S03]  /*0500*/  IMAD R4, R4, R2, R5 ;  /* 0x0000000204047224 */ /* 0x000fc600078e0205 */
[----:B------:R-:W-:Y:S02]  /*0510*/  VIMNMX R11, PT, PT, R3, 0x8, PT ;  /* 0x00000008030b7848 */ /* 0x000fe40003fe0100 */
[----:B------:R-:W-:Y:S02]  /*0520*/  IABS R9, R4 ;  /* 0x0000000400097213 */ /* 0x000fe40000000000 */
[----:B------:R-:W-:-:S04]  /*0530*/  IABS R7, R11 ;  /* 0x0000000b00077213 */ /* 0x000fc80000000000 */
[----:B------:R-:W0:Y:S08]  /*0540*/  I2F.RP R0, R7 ;  /* 0x0000000700007306 */ /* 0x000e300000209400 */
[----:B0-----:R-:W0:Y:S02]  /*0550*/  MUFU.RCP R0, R0 ;  /* 0x0000000000007308 */ /* 0x001e240000001000 */
[----:B0-----:R-:W-:-:S06]  /*0560*/  VIADD R3, R0, 0xffffffe ;  /* 0x0ffffffe00037836 */ /* 0x001fcc0000000000 */
[----:B------:R-:W0:Y:S02]  /*0570*/  F2I.FTZ.U32.TRUNC.NTZ R3, R3 ;  /* 0x0000000300037305 */ /* 0x000e24000021f000 */
[----:B0-----:R-:W-:-:S04]  /*0580*/  IMAD.MOV R6, RZ, RZ, -R3 ;  /* 0x000000ffff067224 */ /* 0x001fc800078e0a03 */
[----:B------:R-:W-:Y:S01]  /*0590*/  IMAD.MOV.U32 R2, RZ, RZ, R6 ;  /* 0x000000ffff027224 */ /* 0x000fe200078e0006 */
[----:B------:R-:W-:-:S03]  /*05a0*/  IABS R6, R11 ;  /* 0x0000000b00067213 */ /* 0x000fc60000000000 */
[----:B------:R-:W-:Y:S02]  /*05b0*/  IMAD R5, R2, R7, RZ ;  /* 0x0000000702057224 */ /* 0x000fe400078e02ff */
[----:B------:R-:W-:-:S04]  /*05c0*/  IMAD.MOV.U32 R2, RZ, RZ, RZ ;  /* 0x000000ffff027224 */ /* 0x000fc800078e00ff */
[----:B------:R-:W-:-:S04]  /*05d0*/  IMAD.HI.U32 R2, R3, R5, R2 ;  /* 0x0000000503027227 */ /* 0x000fc800078e0002 */
[----:B------:R-:W-:Y:S02]  /*05e0*/  IMAD.MOV R3, RZ, RZ, -R6 ;  /* 0x000000ffff037224 */ /* 0x000fe400078e0a06 */
[----:B------:R-:W-:-:S04]  /*05f0*/  IMAD.HI.U32 R0, R2, R9, RZ ;  /* 0x0000000902007227 */ /* 0x000fc800078e00ff */
[----:B------:R-:W-:Y:S01]  /*0600*/  IMAD R2, R0, R3, R9 ;  /* 0x0000000300027224 */ /* 0x000fe200078e0209 */
[----:B------:R-:W-:-:S04]  /*0610*/  LOP3.LUT R3, R4, R11, RZ, 0x3c, !PT ;  /* 0x0000000b04037212 */ /* 0x000fc800078e3cff */
[----:B------:R-:W-:Y:S02]  /*0620*/  ISETP.GT.U32.AND P1, PT, R7, R2, PT ;  /* 0x000000020700720c */ /* 0x000fe40003f24070 */
[----:B------:R-:W-:-:S11]  /*0630*/  ISETP.GE.AND P2, PT, R3, RZ, PT ;  /* 0x000000ff0300720c */ /* 0x000fd60003f46270 */
[----:B------:R-:W-:Y:S02]  /*0640*/  @!P1 IMAD.IADD R2, R2, 0x1, -R7 ;  /* 0x0000000102029824 */ /* 0x000fe400078e0a07 */
[----:B------:R-:W-:Y:S01]  /*0650*/  @!P1 VIADD R0, R0, 0x1 ;  /* 0x0000000100009836 */ /* 0x000fe20000000000 */
[----:B------:R-:W-:Y:S02]  /*0660*/  ISETP.NE.AND P1, PT, R11, RZ, PT ;  /* 0x000000ff0b00720c */ /* 0x000fe40003f25270 */
[----:B------:R-:W-:Y:S02]  /*0670*/  ISETP.GE.U32.AND P0, PT, R2, R7, PT ;  /* 0x000000070200720c */ /* 0x000fe40003f06070 */
[----:B------:R-:W0:Y:S11]  /*0680*/  S2R R2, SR_TID.X ;  /* 0x0000000000027919 */ /* 0x000e360000002100 */
[----:B------:R-:W-:-:S04]  /*0690*/  @P0 VIADD R0, R0, 0x1 ;  /* 0x0000000100000836 */ /* 0x000fc80000000000 */
[----:B------:R-:W-:-:S04]  /*06a0*/  IMAD.MOV.U32 R6, RZ, RZ, R0 ;  /* 0x000000ffff067224 */ /* 0x000fc800078e0000 */
[----:B------:R-:W-:Y:S01]  /*06b0*/  @!P2 IMAD.MOV R6, RZ, RZ, -R6 ;  /* 0x000000ffff06a224 */ /* 0x000fe200078e0a06 */
[----:B------:R-:W-:-:S05]  /*06c0*/  @!P1 LOP3.LUT R6, RZ, R11, RZ, 0x33, !PT ;  /* 0x0000000bff069212 */ /* 0x000fca00078e33ff */
[----:B------:R-:W-:Y:S02]  /*06d0*/  IMAD.MOV R0, RZ, RZ, -R6 ;  /* 0x000000ffff007224 */ /* 0x000fe400078e0a06 */
[----:B------:R-:W-:Y:S02]  /*06e0*/  IMAD.SHL.U32 R6, R6, 0x80, RZ ;  /* 0x0000008006067824 */ /* 0x000fe400078e00ff */
[----:B------:R-:W-:Y:S01]  /*06f0*/  IMAD R0, R11, R0, R4 ;  /* 0x000000000b007224 */ /* 0x000fe200078e0204 */
[C---:B0-----:R-:W-:Y:S02]  /*0700*/  LOP3.LUT R3, R2.reuse, 0x20, RZ, 0xc0, !PT ;  /* 0x0000002002037812 */ /* 0x041fe400078ec0ff */
[----:B------:R-:W-:Y:S02]  /*0710*/  LOP3.LUT R12, R2, 0x3f, RZ, 0xc0, !PT ;  /* 0x0000003f020c7812 */ /* 0x000fe400078ec0ff */
[----:B------:R-:W-:Y:S01]  /*0720*/  R2UR UR4, R3 ;  /* 0x00000000030472ca */ /* 0x000fe200000e0000 */
[----:B------:R-:W-:Y:S01]  /*0730*/  IMAD.IADD R3, R8, 0x1, R0 ;  /* 0x0000000108037824 */ /* 0x000fe200078e0200 */
[----:B------:R-:W-:-:S03]  /*0740*/  LOP3.LUT R0, R2, 0x1f, RZ, 0xc0, !PT ;  /* 0x0000001f02007812 */ /* 0x000fc600078ec0ff */
[----:B------:R-:W-:-:S05]  /*0750*/  IMAD R20, R3, 0x40, R12 ;  /* 0x0000004003147824 */ /* 0x000fca00078e020c */
[----:B------:R0:W-:Y:S01]  /*0760*/  STL [R1+0x118], R20 ;  /* 0x0001181401007387 */ /* 0x0001e20000100800 */
[----:B-1----:R-:W-:Y:S05]  /*0770*/  BRA.U !UP0, `(.L_x_0) ;  /* 0x0000009908e47547 */ /* 0x002fea000b800000 */
[----:B------:R-:W-:Y:S01]  /*0780*/  IABS R16, R44 ;  /* 0x0000002c00107213 */ /* 0x000fe20000000000 */
[----:B------:R-:W-:Y:S01]  /*0790*/  IMAD.U32 R15, RZ, RZ, UR4 ;  /* 0x00000004ff0f7e24 */ /* 0x000fe2000f8e00ff */
[----:B------:R-:W-:Y:S01]  /*07a0*/  IABS R3, R45 ;  /* 0x0000002d00037213 */ /* 0x000fe20000000000 */
[----:B------:R-:W1:Y:S01]  /*07b0*/  LDCU UR8, c[0x0][0x3a4] ;  /* 0x00007480ff0877ac */ /* 0x000e620008000800 */
[----:B------:R-:W2:Y:S01]  /*07c0*/  I2F.RP R10, R16 ;  /* 0x00000010000a7306 */ /* 0x000ea20000209400 */
[----:B------:R-:W-:Y:S02]  /*07d0*/  IABS R13, R20 ;  /* 0x00000014000d7213 */ /* 0x000fe40000000000 */
[----:B------:R-:W-:Y:S01]  /*07e0*/  CS2R R136, SRZ ;  /* 0x0000000000887805 */ /* 0x000fe2000001ff00 */
[----:B------:R-:W3:Y:S01]  /*07f0*/  LDCU UR41, c[0x0][0x3a0] ;  /* 0x00007400ff2977ac */ /* 0x000ee20008000800 */
[----:B------:R-:W-:Y:S02]  /*0800*/  CS2R R138, SRZ ;  /* 0x00000000008a7805 */ /* 0x000fe4000001ff00 */
[----:B------:R-:W-:-:S02]  /*0810*/  CS2R R132, SRZ ;  /* 0x0000000000847805 */ /* 0x000fc4000001ff00 */
[----:B------:R-:W-:Y:S01]  /*0820*/  CS2R R134, SRZ ;  /* 0x0000000000867805 */ /* 0x000fe2000001ff00 */
[----:B------:R-:W4:Y:S01]  /*0830*/  LDCU UR9, c[0x0][0x3a8] ;  /* 0x00007500ff0977ac */ /* 0x000f220008000800 */
[----:B------:R-:W5:Y:S01]  /*0840*/  I2F.RP R7, R3 ;  /* 0x0000000300077306 */ /* 0x000f620000209400 */
[----:B------:R-:W-:Y:S02]  /*0850*/  CS2R R128, SRZ ;  /* 0x0000000000807805 */ /* 0x000fe4000001ff00 */
[----:B------:R-:W-:Y:S01]  /*0860*/  CS2R R130, SRZ ;  /* 0x0000000000827805 */ /* 0x000fe2000001ff00 */
[----:B------:R-:W-:Y:S01]  /*0870*/  USHF.R.S32.HI UR7, URZ, 0x1f, UR5 ;  /* 0x0000001fff077899 */ /* 0x000fe20008011405 */
[----:B------:R-:W-:Y:S02]  /*0880*/  CS2R R124, SRZ ;  /* 0x00000000007c7805 */ /* 0x000fe4000001ff00 */
[----:B------:R-:W-:Y:S02]  /*0890*/  CS2R R126, SRZ ;  /* 0x00000000007e7805 */ /* 0x000fe4000001ff00 */
[----:B------:R-:W-:Y:S01]  /*08a0*/  CS2R R148, SRZ ;  /* 0x0000000000947805 */ /* 0x000fe2000001ff00 */
[----:B------:R-:W-:Y:S01]  /*08b0*/  ULEA.HI UR7, UR7, UR5, URZ, 0x5 ;  /* 0x0000000507077291 */ /* 0x000fe2000f8f28ff */
[----:B--2---:R-:W2:Y:S01]  /*08c0*/  MUFU.RCP R10, R10 ;  /* 0x0000000a000a7308 */ /* 0x004ea20000001000 */
[----:B------:R-:W-:-:S02]  /*08d0*/  CS2R R150, SRZ ;  /* 0x0000000000967805 */ /* 0x000fc4000001ff00 */
[----:B------:R-:W-:Y:S02]  /*08e0*/  CS2R R152, SRZ ;  /* 0x0000000000987805 */ /* 0x000fe4000001ff00 */
[----:B------:R-:W-:Y:S02]  /*08f0*/  CS2R R154, SRZ ;  /* 0x00000000009a7805 */ /* 0x000fe4000001ff00 */
[----:B------:R-:W-:Y:S02]  /*0900*/  CS2R R156, SRZ ;  /* 0x00000000009c7805 */ /* 0x000fe4000001ff00 */
[----:B------:R-:W-:Y:S02]  /*0910*/  CS2R R158, SRZ ;  /* 0x00000000009e7805 */ /* 0x000fe4000001ff00 */
[----:B------:R-:W-:Y:S02]  /*0920*/  CS2R R120, SRZ ;  /* 0x0000000000787805 */ /* 0x000fe4000001ff00 */
[----:B------:R-:W-:Y:S01]  /*0930*/  CS2R R122, SRZ ;  /* 0x00000000007a7805 */ /* 0x000fe2000001ff00 */
[----:B-----5:R-:W5:Y:S01]  /*0940*/  MUFU.RCP R7, R7 ;  /* 0x0000000700077308 */ /* 0x020f620000001000 */
[----:B------:R-:W-:-:S02]  /*0950*/  CS2R R116, SRZ ;  /* 0x0000000000747805 */ /* 0x000fc4000001ff00 */
[----:B------:R-:W-:Y:S02]  /*0960*/  CS2R R118, SRZ ;  /* 0x0000000000767805 */ /* 0x000fe4000001ff00 */
[----:B------:R-:W-:Y:S02]  /*0970*/  CS2R R184, SRZ ;  /* 0x0000000000b87805 */ /* 0x000fe4000001ff00 */
[----:B------:R-:W-:Y:S02]  /*0980*/  CS2R R186, SRZ ;  /* 0x0000000000ba7805 */ /* 0x000fe4000001ff00 */
[----:B------:R-:W-:Y:S02]  /*0990*/  CS2R R164, SRZ ;  /* 0x0000000000a47805 */ /* 0x000fe4000001ff00 */
[----:B------:R-:W-:Y:S02]  /*09a0*/  CS2R R166, SRZ ;  /* 0x0000000000a67805 */ /* 0x000fe4000001ff00 */
[----:B------:R-:W-:-:S02]  /*09b0*/  CS2R R168, SRZ ;  /* 0x0000000000a87805 */ /* 0x000fc4000001ff00 */
[----:B------:R-:W-:Y:S01]  /*09c0*/  CS2R R170, SRZ ;  /* 0x0000000000aa7805 */ /* 0x000fe2000001ff00 */
[----:B--2---:R-:W-:Y:S01]  /*09d0*/  VIADD R4, R10, 0xffffffe ;  /* 0x0ffffffe0a047836 */ /* 0x004fe20000000000 */
[----:B------:R-:W-:Y:S02]  /*09e0*/  CS2R R172, SRZ ;  /* 0x0000000000ac7805 */ /* 0x000fe4000001ff00 */
[----:B------:R-:W-:Y:S02]  /*09f0*/  CS2R R174, SRZ ;  /* 0x0000000000ae7805 */ /* 0x000fe4000001ff00 */
[----:B------:R-:W-:Y:S01]  /*0a00*/  CS2R R160, SRZ ;  /* 0x0000000000a07805 */ /* 0x000fe2000001ff00 */
[----:B------:R2:W0:Y:S01]  /*0a10*/  F2I.FTZ.U32.TRUNC.NTZ R5, R4 ;  /* 0x0000000400057305 */ /* 0x000422000021f000 */
[----:B------:R-:W-:Y:S02]  /*0a20*/  CS2R R162, SRZ ;  /* 0x0000000000a27805 */ /* 0x000fe4000001ff00 */
[----:B------:R-:W-:-:S02]  /*0a30*/  CS2R R144, SRZ ;  /* 0x0000000000907805 */ /* 0x000fc4000001ff00 */
[----:B------:R-:W-:Y:S01]  /*0a40*/  CS2R R146, SRZ ;  /* 0x0000000000927805 */ /* 0x000fe2000001ff00 */
[----:B-----5:R-:W-:Y:S01]  /*0a50*/  VIADD R8, R7, 0xffffffe ;  /* 0x0ffffffe07087836 */ /* 0x020fe20000000000 */
[----:B------:R-:W-:Y:S02]  /*0a60*/  CS2R R176, SRZ ;  /* 0x0000000000b07805 */ /* 0x000fe4000001ff00 */
[----:B------:R-:W-:Y:S02]  /*0a70*/  CS2R R178, SRZ ;  /* 0x0000000000b27805 */ /* 0x000fe4000001ff00 */
[----:B------:R-:W-:Y:S01]  /*0a80*/  CS2R R140, SRZ ;  /* 0x00000000008c7805 */ /* 0x000fe2000001ff00 */
[----:B------:R-:W5:Y:S01]  /*0a90*/  F2I.FTZ.U32.TRUNC.NTZ R9, R8 ;  /* 0x0000000800097305 */ /* 0x000f62000021f000 */
[----:B--2---:R-:W-:Y:S01]  /*0aa0*/  IMAD.MOV.U32 R4, RZ, RZ, RZ ;  /* 0x000000ffff047224 */ /* 0x004fe200078e00ff */
[----:B------:R-:W-:Y:S01]  /*0ab0*/  CS2R R142, SRZ ;  /* 0x00000000008e7805 */ /* 0x000fe2000001ff00 */
[----:B----4-:R-:W-:-:S02]  /*0ac0*/  USHF.L.U32 UR40, UR9, 0x5, URZ ;  /* 0x0000000509287899 */ /* 0x010fc400080006ff */
[----:B------:R-:W-:Y:S01]  /*0ad0*/  UIMAD UR5, UR9, 0x1f, URZ ;  /* 0x0000001f090578a4 */ /* 0x000fe2000f8e02ff */
[--C-:B0-----:R-:W-:Y:S01]  /*0ae0*/  IMAD.MOV R11, RZ, RZ, -R5.reuse ;  /* 0x000000ffff0b7224 */ /* 0x101fe200078e0a05 */
[----:B------:R-:W-:Y:S02]  /*0af0*/  UIMAD UR12, UR9, 0x1e, URZ ;  /* 0x0000001e090c78a4 */ /* 0x000fe4000f8e02ff */
[----:B------:R-:W-:Y:S01]  /*0b00*/  UIMAD UR13, UR9, 0x1d, URZ ;  /* 0x0000001d090d78a4 */ /* 0x000fe2000f8e02ff */
[----:B------:R-:W-:Y:S01]  /*0b10*/  IMAD R11, R11, R16, RZ ;  /* 0x000000100b0b7224 */ /* 0x000fe200078e02ff */
[----:B------:R-:W-:Y:S02]  /*0b20*/  UIMAD UR14, UR9, 0x1c, URZ ;  /* 0x0000001c090e78a4 */ /* 0x000fe4000f8e02ff */
[----:B------:R-:W-:Y:S01]  /*0b30*/  UIMAD UR15, UR9, 0x1b, URZ ;  /* 0x0000001b090f78a4 */ /* 0x000fe2000f8e02ff */
[----:B------:R-:W-:Y:S01]  /*0b40*/  IMAD.HI.U32 R5, R5, R11, R4 ;  /* 0x0000000b05057227 */ /* 0x000fe200078e0004 */
[----:B------:R-:W-:Y:S01]  /*0b50*/  LEA.HI R4, R15, R6, RZ, 0x1b ;  /* 0x000000060f047211 */ /* 0x000fe200078fd8ff */
[----:B------:R-:W-:-:S02]  /*0b60*/  UIMAD UR16, UR9, 0x1a, URZ ;  /* 0x0000001a091078a4 */ /* 0x000fc4000f8e02ff */
[----:B-----5:R-:W-:Y:S01]  /*0b70*/  IMAD.MOV R8, RZ, RZ, -R9 ;  /* 0x000000ffff087224 */ /* 0x020fe200078e0a09 */
[----:B------:R-:W-:Y:S01]  /*0b80*/  IABS R100, R4 ;  /* 0x0000000400647213 */ /* 0x000fe20000000000 */
[----:B------:R-:W-:Y:S01]  /*0b90*/  IMAD.HI.U32 R5, R5, R13, RZ ;  /* 0x0000000d05057227 */ /* 0x000fe200078e00ff */
[----:B------:R-:W-:Y:S02]  /*0ba0*/  UIMAD UR17, UR9, 0x19, URZ ;  /* 0x00000019091178a4 */ /* 0x000fe4000f8e02ff */
[----:B------:R-:W-:Y:S01]  /*0bb0*/  UIMAD UR18, UR9, 0x18, URZ ;  /* 0x00000018091278a4 */ /* 0x000fe2000f8e02ff */
[----:B------:R-:W-:Y:S01]  /*0bc0*/  IMAD R7, R8, R3, RZ ;  /* 0x0000000308077224 */ /* 0x000fe200078e02ff */
[----:B------:R-:W-:Y:S01]  /*0bd0*/  UIMAD UR19, UR9, 0x17, URZ ;  /* 0x00000017091378a4 */ /* 0x000fe2000f8e02ff */
[----:B------:R-:W-:Y:S01]  /*0be0*/  VIADD R15, R4, 0x7e ;  /* 0x0000007e040f7836 */ /* 0x000fe20000000000 */
[----:B------:R-:W-:Y:S01]  /*0bf0*/  UIMAD UR20, UR9, 0x16, URZ ;  /* 0x00000016091478a4 */ /* 0x000fe2000f8e02ff */
[----:B------:R-:W-:Y:S01]  /*0c00*/  IMAD.MOV.U32 R8, RZ, RZ, RZ ;  /* 0x000000ffff087224 */ /* 0x000fe200078e00ff */
[----:B------:R-:W-:Y:S01]  /*0c10*/  UIMAD UR21, UR9, 0x15, URZ ;  /* 0x00000015091578a4 */ /* 0x000fe2000f8e02ff */
[----:B------:R-:W-:Y:S01]  /*0c20*/  IMAD.MOV R11, RZ, RZ, -R5 ;  /* 0x000000ffff0b7224 */ /* 0x000fe200078e0a05 */
[----:B------:R-:W-:Y:S01]  /*0c30*/  IABS R10, R15 ;  /* 0x0000000f000a7213 */ /* 0x000fe20000000000 */
[----:B------:R-:W-:Y:S01]  /*0c40*/  IMAD.HI.U32 R5, R9, R7, R8 ;  /* 0x0000000709057227 */ /* 0x000fe200078e0008 */
[----:B------:R-:W-:Y:S01]  /*0c50*/  ISETP.GE.AND P4, PT, R15, RZ, PT ;  /* 0x000000ff0f00720c */ /* 0x000fe20003f86270 */
[----:B------:R-:W-:-:S02]  /*0c60*/  UIMAD UR22, UR9, 0x14, URZ ;  /* 0x00000014091678a4 */ /* 0x000fc4000f8e02ff */
[----:B------:R-:W-:Y:S01]  /*0c70*/  VIADD R17, R4, 0x7c ;  /* 0x0000007c04117836 */ /* 0x000fe20000000000 */
[----:B------:R-:W-:Y:S01]  /*0c80*/  UIMAD UR23, UR9, 0x13, URZ ;  /* 0x00000013091778a4 */ /* 0x000fe2000f8e02ff */
[C---:B------:R-:W-:Y:S01]  /*0c90*/  IMAD R13, R16.reuse, R11, R13 ;  /* 0x0000000b100d7224 */ /* 0x040fe200078e020d */
[----:B------:R-:W-:Y:S01]  /*0ca0*/  UIMAD UR24, UR9, 0x12, URZ ;  /* 0x00000012091878a4 */ /* 0x000fe2000f8e02ff */
[C---:B------:R-:W-:Y:S01]  /*0cb0*/  IMAD.HI.U32 R7, R5.reuse, R10, RZ ;  /* 0x0000000a05077227 */ /* 0x040fe200078e00ff */
[----:B------:R-:W-:Y:S01]  /*0cc0*/  IABS R12, R17 ;  /* 0x00000011000c7213 */ /* 0x000fe20000000000 */
[----:B------:R-:W-:Y:S01]  /*0cd0*/  UIMAD UR25, UR9, 0x11, URZ ;  /* 0x00000011091978a4 */ /* 0x000fe2000f8e02ff */
[----:B------:R-:W-:Y:S01]  /*0ce0*/  ISETP.GT.U32.AND P0, PT, R16, R13, PT ;  /* 0x0000000d1000720c */ /* 0x000fe20003f04070 */
[----:B------:R-:W-:Y:S01]  /*0cf0*/  IMAD.MOV R7, RZ, RZ, -R7 ;  /* 0x000000ffff077224 */ /* 0x000fe200078e0a07 */
[----:B------:R-:W-:Y:S01]  /*0d00*/  USHF.L.U32 UR26, UR9, 0x4, URZ ;  /* 0x00000004091a7899 */ /* 0x000fe200080006ff */
[----:B------:R-:W-:Y:S01]  /*0d10*/  VIADD R18, R4, 0x7a ;  /* 0x0000007a04127836 */ /* 0x000fe20000000000 */
[----:B------:R-:W-:Y:S01]  /*0d20*/  UIMAD UR27, UR9, 0xf, URZ ;  /* 0x0000000f091b78a4 */ /* 0x000fe2000f8e02ff */
[----:B------:R-:W-:Y:S01]  /*0d30*/  IMAD.HI.U32 R8, R5, R12, RZ ;  /* 0x0000000c05087227 */ /* 0x000fe200078e00ff */
[----:B------:R-:W-:-:S02]  /*0d40*/  UIMAD UR28, UR9, 0xe, URZ ;  /* 0x0000000e091c78a4 */ /* 0x000fc4000f8e02ff */
[----:B------:R-:W-:Y:S01]  /*0d50*/  IABS R14, R18 ;  /* 0x00000012000e7213 */ /* 0x000fe20000000000 */
[C---:B------:R-:W-:Y:S01]  /*0d60*/  IMAD R9, R3.reuse, R7, R10 ;  /* 0x0000000703097224 */ /* 0x040fe200078e020a */
[----:B------:R-:W-:Y:S01]  /*0d70*/  UIMAD UR29, UR9, 0xd, URZ ;  /* 0x0000000d091d78a4 */ /* 0x000fe2000f8e02ff */
[----:B------:R-:W-:Y:S01]  /*0d80*/  IMAD.MOV R8, RZ, RZ, -R8 ;  /* 0x000000ffff087224 */ /* 0x000fe200078e0a08 */
[----:B------:R-:W-:Y:S01]  /*0d90*/  UIMAD UR30, UR9, 0xc, URZ ;  /* 0x0000000c091e78a4 */ /* 0x000fe2000f8e02ff */
[C---:B------:R-:W-:Y:S01]  /*0da0*/  IMAD.SHL.U32 R10, R2.reuse, 0x8, RZ ;  /* 0x00000008020a7824 */ /* 0x040fe200078e00ff */
[C---:B------:R-:W-:Y:S01]  /*0db0*/  ISETP.GT.U32.AND P1, PT, R3.reuse, R9, PT ;  /* 0x000000090300720c */ /* 0x040fe20003f24070 */
[----:B------:R-:W-:Y:S01]  /*0dc0*/  IMAD R12, R3, R8, R12 ;  /* 0x00000008030c7224 */ /* 0x000fe200078e020c */
[----:B------:R-:W-:Y:S01]  /*0dd0*/  LOP3.LUT R8, R2, 0x7, RZ, 0xc0, !PT ;  /* 0x0000000702087812 */ /* 0x000fe200078ec0ff */
[----:B------:R-:W-:Y:S01]  /*0de0*/  @!P0 IMAD.IADD R13, R13, 0x1, -R16 ;  /* 0x000000010d0d8824 */ /* 0x000fe200078e0a10 */
[----:B------:R-:W-:Y:S01]  /*0df0*/  LOP3.LUT R11, R10, 0x30, RZ, 0xc0, !PT ;  /* 0x000000300a0b7812 */ /* 0x000fe200078ec0ff */
[----:B------:R-:W-:Y:S01]  /*0e00*/  IMAD.HI.U32 R7, R5, R14, RZ ;  /* 0x0000000e05077227 */ /* 0x000fe200078e00ff */
[----:B------:R-:W-:Y:S01]  /*0e10*/  ISETP.GE.AND P0, PT, R20, RZ, PT ;  /* 0x000000ff1400720c */ /* 0x000fe20003f06270 */
[----:B------:R-:W-:Y:S01]  /*0e20*/  UIMAD UR31, UR9, 0xb, URZ ;  /* 0x0000000b091f78a4 */ /* 0x000fe2000f8e02ff */
[----:B------:R-:W-:Y:S01]  /*0e30*/  ISETP.GT.U32.AND P2, PT, R16, R13, PT ;  /* 0x0000000d1000720c */ /* 0x000fe20003f44070 */
[----:B------:R-:W-:Y:S01]  /*0e40*/  VIADD R19, R4, 0x78 ;  /* 0x0000007804137836 */ /* 0x000fe20000000000 */
[----:B------:R-:W-:Y:S01]  /*0e50*/  ISETP.GT.U32.AND P3, PT, R3, R12, PT ;  /* 0x0000000c0300720c */ /* 0x000fe20003f64070 */
[----:B------:R-:W-:Y:S01]  /*0e60*/  IMAD.MOV R10, RZ, RZ, -R7 ;  /* 0x000000ffff0a7224 */ /* 0x000fe200078e0a07 */
[----:B------:R-:W-:Y:S01]  /*0e70*/  UIMAD UR32, UR9, 0xa, URZ ;  /* 0x0000000a092078a4 */ /* 0x000fe2000f8e02ff */
[----:B------:R-:W-:Y:S01]  /*0e80*/  IMAD R7, R8, 0x40, R11 ;  /* 0x0000004008077824 */ /* 0x000fe200078e020b */
[----:B------:R-:W-:Y:S01]  /*0e90*/  IABS R8, R19 ;  /* 0x0000001300087213 */ /* 0x000fe20000000000 */
[----:B------:R-:W-:Y:S01]  /*0ea0*/  @!P1 IMAD.IADD R9, R9, 0x1, -R3 ;  /* 0x0000000109099824 */ /* 0x000fe200078e0a03 */
[----:B------:R-:W-:Y:S01]  /*0eb0*/  UIMAD UR33, UR9, 0x9, URZ ;  /* 0x00000009092178a4 */ /* 0x000fe2000f8e02ff */
[C---:B------:R-:W-:Y:S01]  /*0ec0*/  IMAD R10, R3.reuse, R10, R14 ;  /* 0x0000000a030a7224 */ /* 0x040fe200078e020e */
[----:B------:R-:W-:Y:S01]  /*0ed0*/  USHF.L.U32 UR34, UR9, 0x3, URZ ;  /* 0x0000000309227899 */ /* 0x000fe200080006ff */
[----:B------:R-:W-:Y:S01]  /*0ee0*/  IMAD.MOV.U32 R14, RZ, RZ, R8 ;  /* 0x000000ffff0e7224 */ /* 0x000fe200078e0008 */
[----:B------:R-:W-:Y:S01]  /*0ef0*/  ISETP.GT.U32.AND P6, PT, R3, R9, PT ;  /* 0x000000090300720c */ /* 0x000fe20003fc4070 */
[----:B------:R-:W-:Y:S01]  /*0f00*/  @!P2 IMAD.IADD R13, R13, 0x1, -R16 ;  /* 0x000000010d0da824 */ /* 0x000fe200078e0a10 */
[----:B------:R-:W-:Y:S01]  /*0f10*/  ISETP.NE.AND P2, PT, R44, RZ, PT ;  /* 0x000000ff2c00720c */ /* 0x000fe20003f45270 */
[----:B------:R-:W-:Y:S01]  /*0f20*/  IMAD.HI.U32 R11, R5, R14, RZ ;  /* 0x0000000e050b7227 */ /* 0x000fe200078e00ff */
[----:B------:R-:W-:Y:S01]  /*0f30*/  ISETP.GT.U32.AND P1, PT, R3, R10, PT ;  /* 0x0000000a0300720c */ /* 0x000fe20003f24070 */
[----:B------:R-:W-:-:S02]  /*0f40*/  UIMAD UR35, UR9, 0x7, URZ ;  /* 0x00000007092378a4 */ /* 0x000fc4000f8e02ff */
[----:B------:R-:W-:Y:S01]  /*0f50*/  IMAD.MOV R11, RZ, RZ, -R11 ;  /* 0x000000ffff0b7224 */ /* 0x000fe200078e0a0b */
[----:B------:R-:W-:Y:S01]  /*0f60*/  UIMAD UR36, UR9, 0x6, URZ ;  /* 0x00000006092478a4 */ /* 0x000fe2000f8e02ff */
[C---:B------:R-:W-:Y:S01]  /*0f70*/  VIADD R15, R4.reuse, 0x76 ;  /* 0x00000076040f7836 */ /* 0x040fe20000000000 */
[----:B------:R-:W-:Y:S01]  /*0f80*/  UIMAD UR37, UR9, 0x5, URZ ;  /* 0x00000005092578a4 */ /* 0x000fe2000f8e02ff */
[----:B------:R-:W-:Y:S01]  /*0f90*/  IMAD R11, R3, R11, R14 ;  /* 0x0000000b030b7224 */ /* 0x000fe200078e020e */
[----:B------:R-:W-:Y:S01]  /*0fa0*/  USHF.L.U32 UR38, UR9, 0x2, URZ ;  /* 0x0000000209267899 */ /* 0x000fe200080006ff */
[----:B------:R-:W-:Y:S01]  /*0fb0*/  IMAD.MOV.U32 R8, RZ, RZ, R13 ;  /* 0x000000ffff087224 */ /* 0x000fe200078e000d */
[----:B------:R-:W-:Y:S01]  /*0fc0*/  IABS R16, R15 ;  /* 0x0000000f00107213 */ /* 0x000fe20000000000 */
[--C-:B------:R-:W-:Y:S01]  /*0fd0*/  @!P6 IMAD.IADD R9, R9, 0x1, -R3.reuse ;  /* 0x000000010909e824 */ /* 0x100fe200078e0a03 */
[----:B------:R-:W-:Y:S01]  /*0fe0*/  ISETP.GT.U32.AND P6, PT, R3, R11, PT ;  /* 0x0000000b0300720c */ /* 0x000fe20003fc4070 */
[----:B------:R-:W-:Y:S01]  /*0ff0*/  @!P0 IMAD.MOV R8, RZ, RZ, -R8 ;  /* 0x000000ffff088224 */ /* 0x000fe200078e0a08 */
[----:B------:R-:W-:Y:S01]  /*1000*/  @!P2 LOP3.LUT R8, RZ, R44, RZ, 0x33, !PT ;  /* 0x0000002cff08a212 */ /* 0x000fe200078e33ff */
[----:B------:R-:W-:Y:S01]  /*1010*/  IMAD.HI.U32 R13, R5, R16, RZ ;  /* 0x00000010050d7227 */ /* 0x000fe200078e00ff */
[----:B------:R-:W-:Y:S01]  /*1020*/  ISETP.GE.AND P2, PT, R19, RZ, PT ;  /* 0x000000ff1300720c */ /* 0x000fe20003f46270 */
[----:B------:R-:W-:Y:S01]  /*1030*/  UIMAD UR39, UR9, 0x3, URZ ;  /* 0x00000003092778a4 */ /* 0x000fe2000f8e02ff */
[----:B------:R-:W-:Y:S01]  /*1040*/  ISETP.GE.AND P0, PT, R17, RZ, PT ;  /* 0x000000ff1100720c */ /* 0x000fe20003f06270 */
[----:B------:R-:W-:Y:S01]  /*1050*/  VIADD R19, R4, 0x74 ;  /* 0x0000007404137836 */ /* 0x000fe20000000000 */
[----:B------:R-:W-:Y:S01]  /*1060*/  USHF.R.S32.HI UR7, URZ, 0x5, UR7 ;  /* 0x00000005ff077899 */ /* 0x000fe20008011407 */
[----:B------:R-:W-:-:S02]  /*1070*/  @!P1 IMAD.IADD R10, R10, 0x1, -R3 ;  /* 0x000000010a0a9824 */ /* 0x000fc400078e0a03 */
[----:B------:R-:W-:Y:S01]  /*1080*/  IMAD.MOV R13, RZ, RZ, -R13 ;  /* 0x000000ffff0d7224 */ /* 0x000fe200078e0a0d */
[----:B------:R-:W-:Y:S01]  /*1090*/  IABS R14, R19 ;  /* 0x00000013000e7213 */ /* 0x000fe20000000000 */
[--C-:B------:R-:W-:Y:S01]  /*10a0*/  @!P6 IMAD.IADD R11, R11, 0x1, -R3.reuse ;  /* 0x000000010b0be824 */ /* 0x100fe200078e0a03 */
[C---:B------:R-:W-:Y:S01]  /*10b0*/  ISETP.GT.U32.AND P1, PT, R3.reuse, R10, PT ;  /* 0x0000000a0300720c */ /* 0x040fe20003f24070 */
[C---:B------:R-:W-:Y:S02]  /*10c0*/  IMAD R13, R3.reuse, R13, R16 ;  /* 0x0000000d030d7224 */ /* 0x040fe400078e0210 */
[----:B------:R-:W-:Y:S01]  /*10d0*/  IMAD.MOV.U32 R16, RZ, RZ, R14 ;  /* 0x000000ffff107224 */ /* 0x000fe200078e000e */
[----:B------:R-:W-:Y:S01]  /*10e0*/  ISETP.GT.U32.AND P6, PT, R3, R11, PT ;  /* 0x0000000b0300720c */ /* 0x000fe20003fc4070 */
[----:B------:R-:W-:Y:S01]  /*10f0*/  @!P3 IMAD.IADD R12, R12, 0x1, -R3 ;  /* 0x000000010c0cb824 */ /* 0x000fe200078e0a03 */
[----:B------:R-:W-:Y:S01]  /*1100*/  ISETP.GE.AND P3, PT, R18, RZ, PT ;  /* 0x000000ff1200720c */ /* 0x000fe20003f66270 */
[----:B------:R-:W-:-:S03]  /*1110*/  IMAD.HI.U32 R14, R5, R16, RZ ;  /* 0x00000010050e7227 */ /* 0x000fc600078e00ff */
[C---:B------:R-:W-:Y:S01]  /*1120*/  ISETP.GT.U32.AND P5, PT, R3.reuse, R12, PT ;  /* 0x0000000c0300720c */ /* 0x040fe20003fa4070 */
[----:B------:R-:W-:Y:S02]  /*1130*/  IMAD.MOV R14, RZ, RZ, -R14 ;  /* 0x000000ffff0e7224 */ /* 0x000fe400078e0a0e */
[--C-:B------:R-:W-:Y:S01]  /*1140*/  @!P1 IMAD.IADD R10, R10, 0x1, -R3.reuse ;  /* 0x000000010a0a9824 */ /* 0x100fe200078e0a03 */
[C---:B------:R-:W-:Y:S01]  /*1150*/  ISETP.GT.U32.AND P1, PT, R3.reuse, R13, PT ;  /* 0x0000000d0300720c */ /* 0x040fe20003f24070 */
[----:B------:R-:W-:Y:S02]  /*1160*/  IMAD R14, R3, R14, R16 ;  /* 0x0000000e030e7224 */ /* 0x000fe400078e0210 */
[----:B------:R-:W-:Y:S02]  /*1170*/  @!P6 IMAD.IADD R11, R11, 0x1, -R3 ;  /* 0x000000010b0be824 */ /* 0x000fe400078e0a03 */
[C---:B------:R-:W-:Y:S01]  /*1180*/  VIADD R24, R4.reuse, 0x6e ;  /* 0x0000006e04187836 */ /* 0x040fe20000000000 */
[----:B------:R-:W-:Y:S01]  /*1190*/  ISETP.GT.U32.AND P6, PT, R3, R14, PT ;  /* 0x0000000e0300720c */ /* 0x000fe20003fc4070 */
[----:B------:R-:W-:-:S02]  /*11a0*/  VIADD R21, R4, 0x72 ;  /* 0x0000007204157836 */ /* 0x000fc40000000000 */
[----:B------:R-:W-:Y:S01]  /*11b0*/  VIADD R23, R4, 0x70 ;  /* 0x0000007004177836 */ /* 0x000fe20000000000 */
[----:B------:R-:W-:Y:S01]  /*11c0*/  IABS R22, R24 ;  /* 0x0000001800167213 */ /* 0x000fe20000000000 */
[--C-:B------:R-:W-:Y:S01]  /*11d0*/  @!P5 IMAD.IADD R12, R12, 0x1, -R3.reuse ;  /* 0x000000010c0cd824 */ /* 0x100fe200078e0a03 */
[----:B------:R-:W-:Y:S01]  /*11e0*/  IABS R18, R21 ;  /* 0x0000001500127213 */ /* 0x000fe20000000000 */
[--C-:B------:R-:W-:Y:S01]  /*11f0*/  @!P1 IMAD.IADD R13, R13, 0x1, -R3.reuse ;  /* 0x000000010d0d9824 */ /* 0x100fe200078e0a03 */
[----:B------:R-:W-:Y:S01]  /*1200*/  ISETP.GE.AND P5, PT, R15, RZ, PT ;  /* 0x000000ff0f00720c */ /* 0x000fe20003fa6270 */
[----:B------:R-:W-:Y:S01]  /*1210*/  IMAD.HI.U32 R17, R5, R22, RZ ;  /* 0x0000001605117227 */ /* 0x000fe200078e00ff */
[----:B------:R-:W-:Y:S02]  /*1220*/  IABS R20, R23 ;  /* 0x0000001700147213 */ /* 0x000fe40000000000 */
[----:B------:R-:W-:Y:S01]  /*1230*/  ISETP.GE.AND P1, PT, R19, RZ, PT ;  /* 0x000000ff1300720c */ /* 0x000fe20003f26270 */
[----:B------:R-:W-:Y:S01]  /*1240*/  @!P6 IMAD.IADD R14, R14, 0x1, -R3 ;  /* 0x000000010e0ee824 */ /* 0x000fe200078e0a03 */
[----:B------:R-:W-:Y:S01]  /*1250*/  ISETP.GT.U32.AND P6, PT, R3, R13, PT ;  /* 0x0000000d0300720c */ /* 0x000fe20003fc4070 */
[----:B------:R-:W-:-:S04]  /*1260*/  IMAD.HI.U32 R15, R5, R18, RZ ;  /* 0x00000012050f7227 */ /* 0x000fc800078e00ff */
[----:B------:R-:W-:Y:S02]  /*1270*/  IMAD.MOV R17, RZ, RZ, -R17 ;  /* 0x000000ffff117224 */ /* 0x000fe400078e0a11 */
[----:B------:R-:W-:Y:S02]  /*1280*/  VIADD R25, R4, 0x6c ;  /* 0x0000006c04197836 */ /* 0x000fe40000000000 */
[----:B------:R-:W-:-:S04]  /*1290*/  IMAD.HI.U32 R16, R5, R20, RZ ;  /* 0x0000001405107227 */ /* 0x000fc800078e00ff */
[----:B------:R-:W-:Y:S02]  /*12a0*/  IMAD.MOV R15, RZ, RZ, -R15 ;  /* 0x000000ffff0f7224 */ /* 0x000fe400078e0a0f */
[C---:B------:R-:W-:Y:S02]  /*12b0*/  IMAD R17, R3.reuse, R17, R22 ;  /* 0x0000001103117224 */ /* 0x040fe400078e0216 */
[----:B------:R-:W-:Y:S02]  /*12c0*/  IMAD.MOV R16, RZ, RZ, -R16 ;  /* 0x000000ffff107224 */ /* 0x000fe400078e0a10 */
[----:B------:R-:W-:Y:S01]  /*12d0*/  IMAD R15, R3, R15, R18 ;  /* 0x0000000f030f7224 */ /* 0x000fe200078e0212 */
[----:B------:R-:W-:Y:S01]  /*12e0*/  IABS R18, R25 ;  /* 0x0000001900127213 */ /* 0x000fe20000000000 */
[----:B------:R-:W-:Y:S01]  /*12f0*/  @!P6 IMAD.IADD R13, R13, 0x1, -R3 ;  /* 0x000000010d0de824 */ /* 0x000fe200078e0a03 */
[C---:B------:R-:W-:Y:S01]  /*1300*/  ISETP.GT.U32.AND P6, PT, R3.reuse, R17, PT ;  /* 0x000000110300720c */ /* 0x040fe20003fc4070 */
[----:B------:R-:W-:Y:S01]  /*1310*/  IMAD R16, R3, R16, R20 ;  /* 0x0000001003107224 */ /* 0x000fe200078e0214 */
[----:B------:R-:W-:Y:S01]  /*1320*/  MOV R20, R18 ;  /* 0x0000001200147202 */ /* 0x000fe20000000f00 */
[----:B------:R-:W-:Y:S01]  /*1330*/  @!P2 IMAD.MOV R11, RZ, RZ, -R11 ;  /* 0x000000ffff0ba224 */ /* 0x000fe200078e0a0b */
[----:B------:R-:W-:Y:S01]  /*1340*/  ISETP.GE.AND P2, PT, R21, RZ, PT ;  /* 0x000000ff1500720c */ /* 0x000fe20003f46270 */
[----:B------:R-:W-:-:S02]  /*1350*/  VIADD R21, R4, 0x6a ;  /* 0x0000006a04157836 */ /* 0x000fc40000000000 */
[----:B------:R-:W-:-:S03]  /*1360*/  IMAD.HI.U32 R18, R5, R20, RZ ;  /* 0x0000001405127227 */ /* 0x000fc600078e00ff */
[----:B------:R-:W-:Y:S01]  /*1370*/  IABS R19, R21 ;  /* 0x0000001500137213 */ /* 0x000fe20000000000 */
[----:B------:R-:W-:Y:S01]  /*1380*/  @!P0 IMAD.MOV R12, RZ, RZ, -R12 ;  /* 0x000000ffff0c8224 */ /* 0x000fe200078e0a0c */
[C---:B------:R-:W-:Y:S01]  /*1390*/  ISETP.GT.U32.AND P0, PT, R3.reuse, R14, PT ;  /* 0x0000000e0300720c */ /* 0x040fe20003f04070 */
[----:B------:R-:W-:Y:S01]  /*13a0*/  @!P4 IMAD.MOV R9, RZ, RZ, -R9 ;  /* 0x000000ffff09c224 */ /* 0x000fe200078e0a09 */
[C---:B------:R-:W-:Y:S01]  /*13b0*/  ISETP.GT.U32.AND P4, PT, R3.reuse, R15, PT ;  /* 0x0000000f0300720c */ /* 0x040fe20003f84070 */
[----:B------:R-:W-:Y:S02]  /*13c0*/  IMAD.MOV R18, RZ, RZ, -R18 ;  /* 0x000000ffff127224 */ /* 0x000fe400078e0a12 */
[----:B------:R-:W-:Y:S01]  /*13d0*/  @!P3 IMAD.MOV R10, RZ, RZ, -R10 ;  /* 0x000000ffff0ab224 */ /* 0x000fe200078e0a0a */
[----:B------:R-:W-:Y:S01]  /*13e0*/  ISETP.GT.U32.AND P3, PT, R3, R16, PT ;  /* 0x000000100300720c */ /* 0x000fe20003f64070 */
[----:B------:R-:W-:Y:S02]  /*13f0*/  @!P6 IMAD.IADD R17, R17, 0x1, -R3 ;  /* 0x000000011111e824 */ /* 0x000fe400078e0a03 */
[----:B------:R-:W-:-:S02]  /*1400*/  IMAD R18, R3, R18, R20 ;  /* 0x0000001203127224 */ /* 0x000fc400078e0214 */
[----:B------:R-:W-:Y:S01]  /*1410*/  IMAD.MOV.U32 R20, RZ, RZ, R19 ;  /* 0x000000ffff147224 */ /* 0x000fe200078e0013 */
[----:B------:R-:W-:Y:S01]  /*1420*/  ISETP.GT.U32.AND P6, PT, R3, R17, PT ;  /* 0x000000110300720c */ /* 0x000fe20003fc4070 */
[----:B------:R-:W-:Y:S01]  /*1430*/  @!P0 IMAD.IADD R14, R14, 0x1, -R3 ;  /* 0x000000010e0e8824 */ /* 0x000fe200078e0a03 */
[----:B------:R-:W-:Y:S01]  /*1440*/  ISETP.GE.AND P0, PT, R23, RZ, PT ;  /* 0x000000ff1700720c */ /* 0x000fe20003f06270 */
[----:B------:R-:W-:-:S04]  /*1450*/  IMAD.HI.U32 R19, R5, R20, RZ ;  /* 0x0000001405137227 */ /* 0x000fc800078e00ff */
[----:B------:R-:W-:Y:S01]  /*1460*/  @!P4 IMAD.IADD R15, R15, 0x1, -R3 ;  /* 0x000000010f0fc824 */ /* 0x000fe200078e0a03 */
[----:B------:R-:W-:Y:S01]  /*1470*/  ISETP.GE.AND P4, PT, R24, RZ, PT ;  /* 0x000000ff1800720c */ /* 0x000fe20003f86270 */
[----:B------:R-:W-:Y:S02]  /*1480*/  VIADD R23, R4, 0x68 ;  /* 0x0000006804177836 */ /* 0x000fe40000000000 */
[----:B------:R-:W-:Y:S02]  /*1490*/  IMAD.MOV R19, RZ, RZ, -R19 ;  /* 0x000000ffff137224 */ /* 0x000fe400078e0a13 */
[--C-:B------:R-:W-:Y:S01]  /*14a0*/  @!P3 IMAD.IADD R16, R16, 0x1, -R3.reuse ;  /* 0x000000011010b824 */ /* 0x100fe200078e0a03 */
[C---:B------:R-:W-:Y:S01]  /*14b0*/  ISETP.GT.U32.AND P3, PT, R3.reuse, R15, PT ;  /* 0x0000000f0300720c */ /* 0x040fe20003f64070 */
[----:B------:R-:W-:Y:S01]  /*14c0*/  @!P1 IMAD.MOV R14, RZ, RZ, -R14 ;  /* 0x000000ffff0e9224 */ /* 0x000fe200078e0a0e */
[----:B------:R-:W-:Y:S01]  /*14d0*/  IABS R22, R23 ;  /* 0x0000001700167213 */ /* 0x000fe20000000000 */
[C---:B------:R-:W-:Y:S01]  /*14e0*/  IMAD R19, R3.reuse, R19, R20 ;  /* 0x0000001303137224 */ /* 0x040fe200078e0214 */
[----:B------:R-:W-:Y:S01]  /*14f0*/  ISETP.GT.U32.AND P1, PT, R3, R18, PT ;  /* 0x000000120300720c */ /* 0x000fe20003f24070 */
[----:B------:R-:W-:-:S02]  /*1500*/  @!P6 IMAD.IADD R17, R17, 0x1, -R3 ;  /* 0x000000011111e824 */ /* 0x000fc400078e0a03 */
[----:B------:R-:W-:Y:S01]  /*1510*/  IMAD.HI.U32 R20, R5, R22, RZ ;  /* 0x0000001605147227 */ /* 0x000fe200078e00ff */
[----:B------:R-:W-:-:S03]  /*1520*/  ISETP.GT.U32.AND P6, PT, R3, R19, PT ;  /* 0x000000130300720c */ /* 0x000fc60003fc4070 */
[----:B------:R-:W-:Y:S02]  /*1530*/  IMAD.MOV R20, RZ, RZ, -R20 ;  /* 0x000000ffff147224 */ /* 0x000fe400078e0a14 */
[--C-:B------:R-:W-:Y:S01]  /*1540*/  @!P3 IMAD.IADD R15, R15, 0x1, -R3.reuse ;  /* 0x000000010f0fb824 */ /* 0x100fe200078e0a03 */
[----:B------:R-:W-:Y:S01]  /*1550*/  ISETP.GE.AND P3, PT, R25, RZ, PT ;  /* 0x000000ff1900720c */ /* 0x000fe20003f66270 */
[----:B------:R-:W-:Y:S02]  /*1560*/  IMAD R20, R3, R20, R22 ;  /* 0x0000001403147224 */ /* 0x000fe400078e0216 */
[----:B------:R-:W-:Y:S01]  /*1570*/  @!P1 IMAD.IADD R18, R18, 0x1, -R3 ;  /* 0x0000000112129824 */ /* 0x000fe200078e0a03 */
[----:B------:R-:W-:Y:S01]  /*1580*/  ISETP.GE.AND P1, PT, R23, RZ, PT ;  /* 0x000000ff1700720c */ /* 0x000fe20003f26270 */
[----:B------:R-:W-:Y:S01]  /*1590*/  @!P5 IMAD.MOV R13, RZ, RZ, -R13 ;  /* 0x000000ffff0dd224 */ /* 0x000fe200078e0a0d */
[----:B------:R-:W-:Y:S01]  /*15a0*/  ISETP.GT.U32.AND P5, PT, R3, R16, PT ;  /* 0x000000100300720c */ /* 0x000fe20003fa4070 */
[----:B------:R-:W-:Y:S01]  /*15b0*/  @!P6 IMAD.IADD R19, R19, 0x1, -R3 ;  /* 0x000000011313e824 */ /* 0x000fe200078e0a03 */
[C---:B------:R-:W-:Y:S01]  /*15c0*/  ISETP.GT.U32.AND P6, PT, R3.reuse, R18, PT ;  /* 0x000000120300720c */ /* 0x040fe20003fc4070 */
[----:B------:R-:W-:Y:S01]  /*15d0*/  @!P2 IMAD.MOV R15, RZ, RZ, -R15 ;  /* 0x000000ffff0fa224 */ /* 0x000fe200078e0a0f */
[----:B------:R-:W-:Y:S01]  /*15e0*/  ISETP.GT.U32.AND P2, PT, R3, R20, PT ;  /* 0x000000140300720c */ /* 0x000fe20003f44070 */
[----:B------:R-:W-:-:S02]  /*15f0*/  VIADD R25, R4, 0x66 ;  /* 0x0000006604197836 */ /* 0x000fc40000000000 */
[C---:B------:R-:W-:Y:S02]  /*1600*/  VIADD R29, R4.reuse, 0x62 ;  /* 0x00000062041d7836 */ /* 0x040fe40000000000 */
[----:B------:R-:W-:Y:S01]  /*1610*/  VIADD R27, R4, 0x64 ;  /* 0x00000064041b7836 */ /* 0x000fe20000000000 */
[----:B------:R-:W-:Y:S01]  /*1620*/  IABS R24, R25 ;  /* 0x0000001900187213 */ /* 0x000fe20000000000 */
[----:B------:R-:W-:Y:S01]  /*1630*/  @!P4 IMAD.MOV R17, RZ, RZ, -R17 ;  /* 0x000000ffff11c224 */ /* 0x000fe200078e0a11 */
[----:B------:R-:W-:Y:S01]  /*1640*/  IABS R28, R29 ;  /* 0x0000001d001c7213 */ /* 0x000fe20000000000 */
[--C-:B------:R-:W-:Y:S01]  /*1650*/  @!P5 IMAD.IADD R16, R16, 0x1, -R3.reuse ;  /* 0x000000011010d824 */ /* 0x100fe200078e0a03 */
[----:B------:R-:W-:Y:S01]  /*1660*/  ISETP.GE.AND P5, PT, R21, RZ, PT ;  /* 0x000000ff1500720c */ /* 0x000fe20003fa6270 */
[--C-:B------:R-:W-:Y:S01]  /*1670*/  @!P6 IMAD.IADD R18, R18, 0x1, -R3.reuse ;  /* 0x000000011212e824 */ /* 0x100fe200078e0a03 */
[----:B------:R-:W-:Y:S01]  /*1680*/  IABS R26, R27 ;  /* 0x0000001b001a7213 */ /* 0x000fe20000000000 */
[----:B------:R-:W-:Y:S01]  /*1690*/  @!P2 IMAD.IADD R20, R20, 0x1, -R3 ;  /* 0x000000011414a824 */ /* 0x000fe200078e0a03 */
[----:B------:R-:W-:Y:S01]  /*16a0*/  ISETP.GE.AND P4, PT, R25, RZ, PT ;  /* 0x000000ff1900720c */ /* 0x000fe20003f86270 */
[----:B------:R-:W-:Y:S01]  /*16b0*/  IMAD.HI.U32 R21, R5, R24, RZ ;  /* 0x0000001805157227 */ /* 0x000fe200078e00ff */
[----:B------:R-:W-:-:S03]  /*16c0*/  ISETP.GE.AND P2, PT, R29, RZ, PT ;  /* 0x000000ff1d00720c */ /* 0x000fc60003f46270 */
[----:B------:R-:W-:Y:S01]  /*16d0*/  @!P3 IMAD.MOV R18, RZ, RZ, -R18 ;  /* 0x000000ffff12b224 */ /* 0x000fe200078e0a12 */
[----:B------:R-:W-:Y:S01]  /*16e0*/  ISETP.GT.U32.AND P3, PT, R3, R20, PT ;  /* 0x000000140300720c */ /* 0x000fe20003f64070 */
[----:B------:R-:W-:Y:S02]  /*16f0*/  IMAD.MOV R21, RZ, RZ, -R21 ;  /* 0x000000ffff157224 */ /* 0x000fe400078e0a15 */
[----:B------:R-:W-:-:S04]  /*1700*/  IMAD.HI.U32 R23, R5, R28, RZ ;  /* 0x0000001c05177227 */ /* 0x000fc800078e00ff */
[----:B------:R-:W-:Y:S01]  /*1710*/  @!P0 IMAD.MOV R16, RZ, RZ, -R16 ;  /* 0x000000ffff108224 */ /* 0x000fe200078e0a10 */
[C---:B------:R-:W-:Y:S01]  /*1720*/  ISETP.GT.U32.AND P0, PT, R3.reuse, R19, PT ;  /* 0x000000130300720c */ /* 0x040fe20003f04070 */
[----:B------:R-:W-:Y:S02]  /*1730*/  IMAD R21, R3, R21, R24 ;  /* 0x0000001503157224 */ /* 0x000fe400078e0218 */
[----:B------:R-:W-:Y:S02]  /*1740*/  IMAD.MOV R23, RZ, RZ, -R23 ;  /* 0x000000ffff177224 */ /* 0x000fe400078e0a17 */
[----:B------:R-:W-:Y:S01]  /*1750*/  IMAD.HI.U32 R22, R5, R26, RZ ;  /* 0x0000001a05167227 */ /* 0x000fe200078e00ff */
[----:B------:R-:W-:-:S03]  /*1760*/  ISETP.GT.U32.AND P6, PT, R3, R21, PT ;  /* 0x000000150300720c */ /* 0x000fc60003fc4070 */
[C---:B------:R-:W-:Y:S02]  /*1770*/  IMAD R23, R3.reuse, R23, R28 ;  /* 0x0000001703177224 */ /* 0x040fe400078e021c */
[----:B------:R-:W-:Y:S02]  /*1780*/  IMAD.MOV R22, RZ, RZ, -R22 ;  /* 0x000000ffff167224 */ /* 0x000fe400078e0a16 */
[----:B------:R-:W-:Y:S02]  /*1790*/  VIADD R25, R4, 0x60 ;  /* 0x0000006004197836 */ /* 0x000fe40000000000 */
[--C-:B------:R-:W-:Y:S01]  /*17a0*/  @!P3 IMAD.IADD R20, R20, 0x1, -R3.reuse ;  /* 0x000000011414b824 */ /* 0x100fe200078e0a03 */
[----:B------:R-:W-:Y:S01]  /*17b0*/  ISETP.GT.U32.AND P3, PT, R3, R23, PT ;  /* 0x000000170300720c */ /* 0x000fe20003f64070 */
[----:B------:R-:W-:Y:S01]  /*17c0*/  @!P0 IMAD.IADD R19, R19, 0x1, -R3 ;  /* 0x0000000113138824 */ /* 0x000fe200078e0a03 */
[----:B------:R-:W-:Y:S01]  /*17d0*/  ISETP.GE.AND P0, PT, R27, RZ, PT ;  /* 0x000000ff1b00720c */ /* 0x000fe20003f06270 */
[----:B------:R-:W-:Y:S01]  /*17e0*/  IMAD R22, R3, R22, R26 ;  /* 0x0000001603167224 */ /* 0x000fe200078e021a */
[----:B------:R-:W-:Y:S01]  /*17f0*/  IABS R26, R25 ;  /* 0x00000019001a7213 */ /* 0x000fe20000000000 */
[----:B------:R-:W-:-:S02]  /*1800*/  @!P5 IMAD.MOV R19, RZ, RZ, -R19 ;  /* 0x000000ffff13d224 */ /* 0x000fc400078e0a13 */
[----:B------:R-:W-:Y:S01]  /*1810*/  @!P6 IMAD.IADD R21, R21, 0x1, -R3 ;  /* 0x000000011515e824 */ /* 0x000fe200078e0a03 */
[----:B------:R-:W-:Y:S01]  /*1820*/  ISETP.GT.U32.AND P5, PT, R3, R22, PT ;  /* 0x000000160300720c */ /* 0x000fe20003fa4070 */
[----:B------:R-:W-:-:S03]  /*1830*/  IMAD.HI.U32 R24, R5, R26, RZ ;  /* 0x0000001a05187227 */ /* 0x000fc600078e00ff */
[----:B------:R-:W-:Y:S01]  /*1840*/  ISETP.GT.U32.AND P6, PT, R3, R21, PT ;  /* 0x000000150300720c */ /* 0x000fe20003fc4070 */
[C---:B------:R-:W-:Y:S02]  /*1850*/  VIADD R33, R4.reuse, 0x5a ;  /* 0x0000005a04217836 */ /* 0x040fe40000000000 */
[----:B------:R-:W-:Y:S02]  /*1860*/  IMAD.MOV R24, RZ, RZ, -R24 ;  /* 0x000000ffff187224 */ /* 0x000fe400078e0a18 */
[--C-:B------:R-:W-:Y:S01]  /*1870*/  @!P3 IMAD.IADD R23, R23, 0x1, -R3.reuse ;  /* 0x000000011717b824 */ /* 0x100fe200078e0a03 */
[----:B------:R-:W-:Y:S01]  /*1880*/  IABS R32, R33 ;  /* 0x0000002100207213 */ /* 0x000fe20000000000 */
[C---:B------:R-:W-:Y:S02]  /*1890*/  IMAD R24, R3.reuse, R24, R26 ;  /* 0x0000001803187224 */ /* 0x040fe400078e021a */
[----:B------:R-:W-:Y:S01]  /*18a0*/  VIADD R29, R4, 0x5e ;  /* 0x0000005e041d7836 */ /* 0x000fe20000000000 */
[C---:B------:R-:W-:Y:S01]  /*18b0*/  ISETP.GT.U32.AND P3, PT, R3.reuse, R23, PT ;  /* 0x000000170300720c */ /* 0x040fe20003f64070 */
[----:B------:R-:W-:Y:S01]  /*18c0*/  @!P5 IMAD.IADD R22, R22, 0x1, -R3 ;  /* 0x000000011616d824 */ /* 0x000fe200078e0a03 */
[----:B------:R-:W-:Y:S01]  /*18d0*/  ISETP.GT.U32.AND P5, PT, R3, R24, PT ;  /* 0x000000180300720c */ /* 0x000fe20003fa4070 */
[----:B------:R-:W-:Y:S01]  /*18e0*/  VIADD R31, R4, 0x5c ;  /* 0x0000005c041f7836 */ /* 0x000fe20000000000 */
[----:B------:R-:W-:Y:S01]  /*18f0*/  IABS R28, R29 ;  /* 0x0000001d001c7213 */ /* 0x000fe20000000000 */
[----:B------:R-:W-:-:S03]  /*1900*/  IMAD.HI.U32 R27, R5, R32, RZ ;  /* 0x00000020051b7227 */ /* 0x000fc600078e00ff */
[----:B------:R-:W-:Y:S01]  /*1910*/  IABS R30, R31 ;  /* 0x0000001f001e7213 */ /* 0x000fe20000000000 */
[----:B------:R-:W-:Y:S01]  /*1920*/  @!P1 IMAD.MOV R20, RZ, RZ, -R20 ;  /* 0x000000ffff149224 */ /* 0x000fe200078e0a14 */
[----:B------:R-:W-:Y:S01]  /*1930*/  ISETP.GT.U32.AND P1, PT, R3, R22, PT ;  /* 0x000000160300720c */ /* 0x000fe20003f24070 */
[----:B------:R-:W-:Y:S01]  /*1940*/  @!P6 IMAD.IADD R21, R21, 0x1, -R3 ;  /* 0x000000011515e824 */ /* 0x000fe200078e0a03 */
[----:B------:R-:W-:Y:S01]  /*1950*/  ISETP.GE.AND P6, PT, R25, RZ, PT ;  /* 0x000000ff1900720c */ /* 0x000fe20003fc6270 */
[----:B------:R-:W-:Y:S02]  /*1960*/  IMAD.MOV R27, RZ, RZ, -R27 ;  /* 0x000000ffff1b7224 */ /* 0x000fe400078e0a1b */
[----:B------:R-:W-:-:S04]  /*1970*/  IMAD.HI.U32 R25, R5, R28, RZ ;  /* 0x0000001c05197227 */ /* 0x000fc800078e00ff */
[----:B------:R-:W-:Y:S02]  /*1980*/  IMAD R27, R3, R27, R32 ;  /* 0x0000001b031b7224 */ /* 0x000fe400078e0220 */
[----:B------:R-:W-:Y:S02]  /*1990*/  @!P3 IMAD.IADD R23, R23, 0x1, -R3 ;  /* 0x000000011717b824 */ /* 0x000fe400078e0a03 */
[----:B------:R-:W-:Y:S02]  /*19a0*/  IMAD.MOV R25, RZ, RZ, -R25 ;  /* 0x000000ffff197224 */ /* 0x000fe400078e0a19 */
[----:B------:R-:W-:-:S04]  /*19b0*/  IMAD.HI.U32 R26, R5, R30, RZ ;  /* 0x0000001e051a7227 */ /* 0x000fc800078e00ff */
[----:B------:R-:W-:Y:S02]  /*19c0*/  @!P5 IMAD.IADD R24, R24, 0x1, -R3 ;  /* 0x000000011818d824 */ /* 0x000fe400078e0a03 */
[----:B------:R-:W-:Y:S01]  /*19d0*/  @!P2 IMAD.MOV R23, RZ, RZ, -R23 ;  /* 0x000000ffff17a224 */ /* 0x000fe200078e0a17 */
[C---:B------:R-:W-:Y:S01]  /*19e0*/  ISETP.GT.U32.AND P2, PT, R3.reuse, R27, PT ;  /* 0x0000001b0300720c */ /* 0x040fe20003f44070 */
[C---:B------:R-:W-:Y:S01]  /*19f0*/  IMAD R25, R3.reuse, R25, R28 ;  /* 0x0000001903197224 */ /* 0x040fe200078e021c */
[C---:B------:R-:W-:Y:S01]  /*1a00*/  ISETP.GT.U32.AND P5, PT, R3.reuse, R24, PT ;  /* 0x000000180300720c */ /* 0x040fe20003fa4070 */
[----:B------:R-:W-:Y:S02]  /*1a10*/  IMAD.MOV R26, RZ, RZ, -R26 ;  /* 0x000000ffff1a7224 */ /* 0x000fe400078e0a1a */
[----:B------:R-:W-:Y:S02]  /*1a20*/  VIADD R35, R4, 0x58 ;  /* 0x0000005804237836 */ /* 0x000fe40000000000 */
[----:B------:R-:W-:Y:S01]  /*1a30*/  @!P1 IMAD.IADD R22, R22, 0x1, -R3 ;  /* 0x0000000116169824 */ /* 0x000fe200078e0a03 */
[C---:B------:R-:W-:Y:S01]  /*1a40*/  ISETP.GT.U32.AND P1, PT, R3.reuse, R25, PT ;  /* 0x000000190300720c */ /* 0x040fe20003f24070 */
[----:B------:R-:W-:Y:S01]  /*1a50*/  IMAD R26, R3, R26, R30 ;  /* 0x0000001a031a7224 */ /* 0x000fe200078e021e */
[----:B------:R-:W-:Y:S01]  /*1a60*/  IABS R30, R35 ;  /* 0x00000023001e7213 */ /* 0x000fe20000000000 */
[----:B------:R-:W-:Y:S01]  /*1a70*/  @!P0 IMAD.MOV R22, RZ, RZ, -R22 ;  /* 0x000000ffff168224 */ /* 0x000fe200078e0a16 */
[----:B------:R-:W-:Y:S01]  /*1a80*/  ISETP.GE.AND P0, PT, R31, RZ, PT ;  /* 0x000000ff1f00720c */ /* 0x000fe20003f06270 */
[----:B------:R-:W-:Y:S01]  /*1a90*/  VIADD R31, R4, 0x56 ;  /* 0x00000056041f7836 */ /* 0x000fe20000000000 */
[----:B------:R-:W-:Y:S01]  /*1aa0*/  ISETP.GT.U32.AND P3, PT, R3, R26, PT ;  /* 0x0000001a0300720c */ /* 0x000fe20003f64070 */
[----:B------:R-:W-:-:S03]  /*1ab0*/  IMAD.HI.U32 R28, R5, R30, RZ ;  /* 0x0000001e051c7227 */ /* 0x000fc600078e00ff */
[----:B------:R-:W-:Y:S01]  /*1ac0*/  IABS R32, R31 ;  /* 0x0000001f00207213 */ /* 0x000fe20000000000 */
[----:B------:R-:W-:Y:S02]  /*1ad0*/  @!P2 IMAD.IADD R27, R27, 0x1, -R3 ;  /* 0x000000011b1ba824 */ /* 0x000fe400078e0a03 */
[----:B------:R-:W-:Y:S02]  /*1ae0*/  IMAD.MOV R28, RZ, RZ, -R28 ;  /* 0x000000ffff1c7224 */ /* 0x000fe400078e0a1c */
[----:B------:R-:W-:Y:S01]  /*1af0*/  @!P4 IMAD.MOV R21, RZ, RZ, -R21 ;  /* 0x000000ffff15c224 */ /* 0x000fe200078e0a15 */
[----:B------:R-:W-:Y:S01]  /*1b00*/  ISETP.GE.AND P4, PT, R29, RZ, PT ;  /* 0x000000ff1d00720c */ /* 0x000fe20003f86270 */
[--C-:B------:R-:W-:Y:S01]  /*1b10*/  @!P5 IMAD.IADD R24, R24, 0x1, -R3.reuse ;  /* 0x000000011818d824 */ /* 0x100fe200078e0a03 */
[----:B------:R-:W-:Y:S01]  /*1b20*/  ISETP.GE.AND P5, PT, R33, RZ, PT ;  /* 0x000000ff2100720c */ /* 0x000fe20003fa6270 */
[----:B------:R-:W-:Y:S01]  /*1b30*/  @!P1 IMAD.IADD R25, R25, 0x1, -R3 ;  /* 0x0000000119199824 */ /* 0x000fe200078e0a03 */
[----:B------:R-:W-:Y:S01]  /*1b40*/  ISETP.GT.U32.AND P2, PT, R3, R27, PT ;  /* 0x0000001b0300720c */ /* 0x000fe20003f44070 */
[----:B------:R-:W-:-:S02]  /*1b50*/  VIADD R33, R4, 0x54 ;  /* 0x0000005404217836 */ /* 0x000fc40000000000 */
[C---:B------:R-:W-:Y:S01]  /*1b60*/  IMAD R28, R3.reuse, R28, R30 ;  /* 0x0000001c031c7224 */ /* 0x040fe200078e021e */
[----:B------:R-:W-:Y:S01]  /*1b70*/  ISETP.GT.U32.AND P1, PT, R3, R25, PT ;  /* 0x000000190300720c */ /* 0x000fe20003f24070 */
[----:B------:R-:W-:Y:S01]  /*1b80*/  IMAD.HI.U32 R29, R5, R32, RZ ;  /* 0x00000020051d7227 */ /* 0x000fe200078e00ff */
[----:B------:R-:W-:-:S03]  /*1b90*/  IABS R34, R33 ;  /* 0x0000002100227213 */ /* 0x000fc60000000000 */
[----:B------:R-:W-:Y:S01]  /*1ba0*/  @!P6 IMAD.MOV R24, RZ, RZ, -R24 ;  /* 0x000000ffff18e224 */ /* 0x000fe200078e0a18 */
[C---:B------:R-:W-:Y:S01]  /*1bb0*/  ISETP.GT.U32.AND P6, PT, R3.reuse, R28, PT ;  /* 0x0000001c0300720c */ /* 0x040fe20003fc4070 */
[----:B------:R-:W-:Y:S02]  /*1bc0*/  IMAD.MOV R29, RZ, RZ, -R29 ;  /* 0x000000ffff1d7224 */ /* 0x000fe400078e0a1d */
[----:B------:R-:W-:Y:S02]  /*1bd0*/  @!P3 IMAD.IADD R26, R26, 0x1, -R3 ;  /* 0x000000011a1ab824 */ /* 0x000fe400078e0a03 */
[----:B------:R-:W-:Y:S02]  /*1be0*/  IMAD R29, R3, R29, R32 ;  /* 0x0000001d031d7224 */ /* 0x000fe400078e0220 */
[----:B------:R-:W-:Y:S01]  /*1bf0*/  IMAD.HI.U32 R30, R5, R34, RZ ;  /* 0x00000022051e7227 */ /* 0x000fe200078e00ff */
[----:B------:R-:W-:-:S03]  /*1c00*/  ISETP.GT.U32.AND P3, PT, R3, R26, PT ;  /* 0x0000001a0300720c */ /* 0x000fc60003f64070 */
[--C-:B------:R-:W-:Y:S01]  /*1c10*/  @!P2 IMAD.IADD R27, R27, 0x1, -R3.reuse ;  /* 0x000000011b1ba824 */ /* 0x100fe200078e0a03 */
[----:B------:R-:W-:Y:S01]  /*1c20*/  ISETP.GT.U32.AND P2, PT, R3, R29, PT ;  /* 0x0000001d0300720c */ /* 0x000fe20003f44070 */
[----:B------:R-:W-:Y:S02]  /*1c30*/  IMAD.MOV R30, RZ, RZ, -R30 ;  /* 0x000000ffff1e7224 */ /* 0x000fe400078e0a1e */
[--C-:B------:R-:W-:Y:S01]  /*1c40*/  @!P1 IMAD.IADD R25, R25, 0x1, -R3.reuse ;  /* 0x0000000119199824 */ /* 0x100fe200078e0a03 */
[----:B------:R-:W-:Y:S01]  /*1c50*/  ISETP.GE.AND P1, PT, R35, RZ, PT ;  /* 0x000000ff2300720c */ /* 0x000fe20003f26270 */
[----:B------:R-:W-:Y:S01]  /*1c60*/  @!P6 IMAD.IADD R28, R28, 0x1, -R3 ;  /* 0x000000011c1ce824 */ /* 0x000fe200078e0a03 */
[----:B------:R-:W-:Y:S01]  /*1c70*/  IADD3 R35, PT, PT, R4, 0x52, RZ ;  /* 0x0000005204237810 */ /* 0x000fe20007ffe0ff */
[----:B------:R-:W-:Y:S01]  /*1c80*/  IMAD R30, R3, R30, R34 ;  /* 0x0000001e031e7224 */ /* 0x000fe200078e0222 */
[----:B------:R-:W-:Y:S01]  /*1c90*/  ISETP.GE.AND P6, PT, R33, RZ, PT ;  /* 0x000000ff2100720c */ /* 0x000fe20003fc6270 */
[----:B------:R-:W-:Y:S01]  /*1ca0*/  @!P4 IMAD.MOV R25, RZ, RZ, -R25 ;  /* 0x000000ffff19c224 */ /* 0x000fe200078e0a19 */
[----:B------:R-:W-:Y:S01]  /*1cb0*/  IABS R36, R35 ;  /* 0x0000002300247213 */ /* 0x000fe20000000000 */
[----:B------:R-:W-:Y:S01]  /*1cc0*/  @!P5 IMAD.MOV R27, RZ, RZ, -R27 ;  /* 0x000000ffff1bd224 */ /* 0x000fe200078e0a1b */
[C---:B------:R-:W-:Y:S01]  /*1cd0*/  ISETP.GT.U32.AND P4, PT, R3.reuse, R28, PT ;  /* 0x0000001c0300720c */ /* 0x040fe20003f84070 */
[--C-:B------:R-:W-:Y:S01]  /*1ce0*/  @!P3 IMAD.IADD R26, R26, 0x1, -R3.reuse ;  /* 0x000000011a1ab824 */ /* 0x100fe200078e0a03 */
[----:B------:R-:W-:Y:S01]  /*1cf0*/  ISETP.GT.U32.AND P5, PT, R3, R30, PT ;  /* 0x0000001e0300720c */ /* 0x000fe20003fa4070 */
[----:B------:R-:W-:Y:S01]  /*1d00*/  @!P2 IMAD.IADD R29, R29, 0x1, -R3 ;  /* 0x000000011d1da824 */ /* 0x000fe200078e0a03 */
[----:B------:R-:W-:Y:S01]  /*1d10*/  ISETP.GE.AND P3, PT, R31, RZ, PT ;  /* 0x000000ff1f00720c */ /* 0x000fe20003f66270 */
[----:B------:R-:W-:-:S03]  /*1d20*/  IMAD.HI.U32 R31, R5, R36, RZ ;  /* 0x00000024051f7227 */ /* 0x000fc600078e00ff */
[C---:B------:R-:W-:Y:S01]  /*1d30*/  ISETP.GT.U32.AND P2, PT, R3.reuse, R29, PT ;  /* 0x0000001d0300720c */ /* 0x040fe20003f44070 */
[----:B------:R-:W-:Y:S02]  /*1d40*/  IMAD.MOV R31, RZ, RZ, -R31 ;  /* 0x000000ffff1f7224 */ /* 0x000fe400078e0a1f */
[----:B------:R-:W-:Y:S02]  /*1d50*/  VIADD R33, R4, 0x4e ;  /* 0x0000004e04217836 */ /* 0x000fe40000000000 */
[--C-:B------:R-:W-:Y:S02]  /*1d60*/  @!P4 IMAD.IADD R28, R28, 0x1, -R3.reuse ;  /* 0x000000011c1cc824 */ /* 0x100fe400078e0a03 */
[C---:B------:R-:W-:Y:S01]  /*1d70*/  IMAD R31, R3.reuse, R31, R36 ;  /* 0x0000001f031f7224 */ /* 0x040fe200078e0224 */
[----:B------:R-:W-:Y:S01]  /*1d80*/  IABS R36, R33 ;  /* 0x0000002100247213 */ /* 0x000fe20000000000 */
[--C-:B------:R-:W-:Y:S02]  /*1d90*/  @!P5 IMAD.IADD R30, R30, 0x1, -R3.reuse ;  /* 0x000000011e1ed824 */ /* 0x100fe400078e0a03 */
[----:B------:R-:W-:Y:S01]  /*1da0*/  @!P1 IMAD.MOV R28, RZ, RZ, -R28 ;  /* 0x000000ffff1c9224 */ /* 0x000fe200078e0a1c */
[C---:B------:R-:W-:Y:S01]  /*1db0*/  ISETP.GT.U32.AND P1, PT, R3.reuse, R31, PT ;  /* 0x0000001f0300720c */ /* 0x040fe20003f24070 */
[----:B------:R-:W-:Y:S01]  /*1dc0*/  VIADD R32, R4, 0x50 ;  /* 0x0000005004207836 */ /* 0x000fe20000000000 */
[----:B------:R-:W-:Y:S01]  /*1dd0*/  ISETP.GT.U32.AND P5, PT, R3, R30, PT ;  /* 0x0000001e0300720c */ /* 0x000fe20003fa4070 */
[----:B------:R-:W-:Y:S01]  /*1de0*/  @!P2 IMAD.IADD R29, R29, 0x1, -R3 ;  /* 0x000000011d1da824 */ /* 0x000fe200078e0a03 */
[----:B------:R-:W-:Y:S01]  /*1df0*/  ISETP.GE.AND P2, PT, R33, RZ, PT ;  /* 0x000000ff2100720c */ /* 0x000fe20003f46270 */
[----:B------:R-:W-:Y:S01]  /*1e00*/  IMAD.HI.U32 R33, R5, R36, RZ ;  /* 0x0000002405217227 */ /* 0x000fe200078e00ff */
[----:B------:R-:W-:-:S02]  /*1e10*/  IABS R34, R32 ;  /* 0x0000002000227213 */ /* 0x000fc40000000000 */
[----:B------:R-:W-:Y:S01]  /*1e20*/  ISETP.GE.AND P4, PT, R32, RZ, PT ;  /* 0x000000ff2000720c */ /* 0x000fe20003f86270 */
[----:B------:R-:W-:Y:S01]  /*1e30*/  @!P0 IMAD.MOV R26, RZ, RZ, -R26 ;  /* 0x000000ffff1a8224 */ /* 0x000fe200078e0a1a */
[----:B------:R-:W-:Y:S01]  /*1e40*/  ISETP.GE.AND P0, PT, R35, RZ, PT ;  /* 0x000000ff2300720c */ /* 0x000fe20003f06270 */
[----:B------:R-:W-:Y:S02]  /*1e50*/  VIADD R35, R4, 0x4c ;  /* 0x0000004c04237836 */ /* 0x000fe40000000000 */
[----:B------:R-:W-:Y:S02]  /*1e60*/  IMAD.MOV R33, RZ, RZ, -R33 ;  /* 0x000000ffff217224 */ /* 0x000fe400078e0a21 */
[----:B------:R-:W-:Y:S01]  /*1e70*/  IMAD.HI.U32 R32, R5, R34, RZ ;  /* 0x0000002205207227 */ /* 0x000fe200078e00ff */
[----:B------:R-:W-:-:S03]  /*1e80*/  IABS R38, R35 ;  /* 0x0000002300267213 */ /* 0x000fc60000000000 */
[--C-:B------:R-:W-:Y:S02]  /*1e90*/  @!P5 IMAD.IADD R30, R30, 0x1, -R3.reuse ;  /* 0x000000011e1ed824 */ /* 0x100fe400078e0a03 */
[----:B------:R-:W-:Y:S02]  /*1ea0*/  @!P1 IMAD.IADD R31, R31, 0x1, -R3 ;  /* 0x000000011f1f9824 */ /* 0x000fe400078e0a03 */
[C---:B------:R-:W-:Y:S02]  /*1eb0*/  IMAD R33, R3.reuse, R33, R36 ;  /* 0x0000002103217224 */ /* 0x040fe400078e0224 */
[----:B------:R-:W-:Y:S01]  /*1ec0*/  IMAD.MOV R32, RZ, RZ, -R32 ;  /* 0x000000ffff207224 */ /* 0x000fe200078e0a20 */
[C---:B------:R-:W-:Y:S01]  /*1ed0*/  ISETP.GT.U32.AND P1, PT, R3.reuse, R31, PT ;  /* 0x0000001f0300720c */ /* 0x040fe20003f24070 */
[----:B------:R-:W-:Y:S01]  /*1ee0*/  @!P6 IMAD.MOV R30, RZ, RZ, -R30 ;  /* 0x000000ffff1ee224 */ /* 0x000fe200078e0a1e */
[C---:B------:R-:W-:Y:S01]  /*1ef0*/  ISETP.GT.U32.AND P6, PT, R3.reuse, R33, PT ;  /* 0x000000210300720c */ /* 0x040fe20003fc4070 */
[----:B------:R-:W-:-:S02]  /*1f00*/  IMAD R32, R3, R32, R34 ;  /* 0x0000002003207224 */ /* 0x000fc400078e0222 */
[----:B------:R-:W-:-:S03]  /*1f10*/  IMAD.HI.U32 R34, R5, R38, RZ ;  /* 0x0000002605227227 */ /* 0x000fc600078e00ff */
[C---:B------:R-:W-:Y:S01]  /*1f20*/  ISETP.GT.U32.AND P5, PT, R3.reuse, R32, PT ;  /* 0x000000200300720c */ /* 0x040fe20003fa4070 */
[----:B------:R-:W-:Y:S02]  /*1f30*/  IMAD.MOV R34, RZ, RZ, -R34 ;  /* 0x000000ffff227224 */ /* 0x000fe400078e0a22 */
[----:B------:R-:W-:Y:S02]  /*1f40*/  VIADD R37, R4, 0x4a ;  /* 0x0000004a04257836 */ /* 0x000fe40000000000 */
[----:B------:R-:W-:Y:S02]  /*1f50*/  IMAD R34, R3, R34, R38 ;  /* 0x0000002203227224 */ /* 0x000fe400078e0226 */
[--C-:B------:R-:W-:Y:S01]  /*1f60*/  @!P1 IMAD.IADD R31, R31, 0x1, -R3.reuse ;  /* 0x000000011f1f9824 */ /* 0x100fe200078e0a03 */
[----:B------:R-:W-:Y:S01]  /*1f70*/  IABS R38, R37 ;  /* 0x0000002500267213 */ /* 0x000fe20000000000 */
[----:B------:R-:W-:Y:S01]  /*1f80*/  @!P6 IMAD.IADD R33, R33, 0x1, -R3 ;  /* 0x000000012121e824 */ /* 0x000fe200078e0a03 */
[----:B------:R-:W-:Y:S01]  /*1f90*/  ISETP.GT.U32.AND P1, PT, R3, R34, PT ;  /* 0x000000220300720c */ /* 0x000fe20003f24070 */
[----:B------:R-:W-:Y:S01]  /*1fa0*/  @!P3 IMAD.MOV R29, RZ, RZ, -R29 ;  /* 0x000000ffff1db224 */ /* 0x000fe200078e0a1d */
[----:B------:R-:W-:Y:S01]  /*1fb0*/  ISETP.GE.AND P3, PT, R35, RZ, PT ;  /* 0x000000ff2300720c */ /* 0x000fe20003f66270 */
[----:B------:R-:W-:Y:S01]  /*1fc0*/  IMAD.HI.U32 R35, R5, R38, RZ ;  /* 0x0000002605237227 */ /* 0x000fe200078e00ff */
[----:B------:R-:W-:-:S03]  /*1fd0*/  ISETP.GT.U32.AND P6, PT, R3, R33, PT ;  /* 0x000000210300720c */ /* 0x000fc60003fc4070 */
[----:B------:R-:W-:Y:S02]  /*1fe0*/  IMAD.MOV R35, RZ, RZ, -R35 ;  /* 0x000000ffff237224 */ /* 0x000fe400078e0a23 */
[----:B------:R-:W-:Y:S02]  /*1ff0*/  VIADD R39, R4, 0x48 ;  /* 0x0000004804277836 */ /* 0x000fe40000000000 */
[----:B------:R-:W-:Y:S02]  /*2000*/  IMAD R35, R3, R35, R38 ;  /* 0x0000002303237224 */ /* 0x000fe400078e0226 */
[--C-:B------:R-:W-:Y:S01]  /*2010*/  @!P1 IMAD.IADD R34, R34, 0x1, -R3.reuse ;  /* 0x0000000122229824 */ /* 0x100fe200078e0a03 */
[----:B------:R-:W-:Y:S01]  /*2020*/  IABS R40, R39 ;  /* 0x0000002700287213 */ /* 0x000fe20000000000 */
[--C-:B------:R-:W-:Y:S02]  /*2030*/  @!P5 IMAD.IADD R32, R32, 0x1, -R3.reuse ;  /* 0x000000012020d824 */ /* 0x100fe400078e0a03 */
[----:B------:R-:W-:Y:S01]  /*2040*/  @!P6 IMAD.IADD R33, R33, 0x1, -R3 ;  /* 0x000000012121e824 */ /* 0x000fe200078e0a03 */
[----:B------:R-:W-:Y:S01]  /*2050*/  ISETP.GT.U32.AND P1, PT, R3, R34, PT ;  /* 0x000000220300720c */ /* 0x000fe20003f24070 */
[----:B------:R-:W-:Y:S01]  /*2060*/  IMAD.HI.U32 R36, R5, R40, RZ ;  /* 0x0000002805247227 */ /* 0x000fe200078e00ff */
[----:B------:R-:W-:-:S02]  /*2070*/  ISETP.GT.U32.AND P6, PT, R3, R35, PT ;  /* 0x000000230300720c */ /* 0x000fc40003fc4070 */
[----:B------:R-:W-:Y:S01]  /*2080*/  ISETP.GT.U32.AND P5, PT, R3, R32, PT ;  /* 0x000000200300720c */ /* 0x000fe20003fa4070 */
[----:B------:R-:W-:Y:S02]  /*2090*/  IMAD.MOV R36, RZ, RZ, -R36 ;  /* 0x000000ffff247224 */ /* 0x000fe400078e0a24 */
[----:B------:R-:W-:Y:S02]  /*20a0*/  VIADD R38, R4, 0x44 ;  /* 0x0000004404267836 */ /* 0x000fe40000000000 */
[----:B------:R-:W-:Y:S01]  /*20b0*/  @!P0 IMAD.MOV R31, RZ, RZ, -R31 ;  /* 0x000000ffff1f8224 */ /* 0x000fe200078e0a1f */
[----:B------:R-:W-:Y:S01]  /*20c0*/  ISETP.GE.AND P0, PT, R37, RZ, PT ;  /* 0x000000ff2500720c */ /* 0x000fe20003f06270 */
[----:B------:R-:W-:Y:S01]  /*20d0*/  IMAD R37, R3, R36, R40 ;  /* 0x0000002403257224 */ /* 0x000fe200078e0228 */
[----:B------:R-:W-:Y:S01]  /*20e0*/  IABS R40, R38 ;  /* 0x0000002600287213 */ /* 0x000fe20000000000 */
[--C-:B------:R-:W-:Y:S02]  /*20f0*/  @!P1 IMAD.IADD R34, R34, 0x1, -R3.reuse ;  /* 0x0000000122229824 */ /* 0x100fe400078e0a03 */
[----:B------:R-:W-:Y:S01]  /*2100*/  @!P6 IMAD.IADD R35, R35, 0x1, -R3 ;  /* 0x000000012323e824 */ /* 0x000fe200078e0a03 */
[----:B------:R-:W-:Y:S01]  /*2110*/  ISETP.GE.AND P6, PT, R38, RZ, PT ;  /* 0x000000ff2600720c */ /* 0x000fe20003fc6270 */
[----:B------:R-:W-:-:S02]  /*2120*/  @!P3 IMAD.MOV R34, RZ, RZ, -R34 ;  /* 0x000000ffff22b224 */ /* 0x000fc400078e0a22 */
[----:B------:R-:W-:Y:S01]  /*2130*/  IMAD.HI.U32 R38, R5, R40, RZ ;  /* 0x0000002805267227 */ /* 0x000fe200078e00ff */
[----:B------:R-:W-:-:S03]  /*2140*/  ISETP.GT.U32.AND P3, PT, R3, R35, PT ;  /* 0x000000230300720c */ /* 0x000fc60003f64070 */
[----:B------:R-:W-:Y:S02]  /*2150*/  VIADD R41, R4, 0x46 ;  /* 0x0000004604297836 */ /* 0x000fe40000000000 */
[----:B------:R-:W-:Y:S02]  /*2160*/  IMAD.MOV R38, RZ, RZ, -R38 ;  /* 0x000000ffff267224 */ /* 0x000fe400078e0a26 */
[--C-:B------:R-:W-:Y:S01]  /*2170*/  @!P5 IMAD.IADD R32, R32, 0x1, -R3.reuse ;  /* 0x000000012020d824 */ /* 0x100fe200078e0a03 */
[----:B------:R-:W-:Y:S01]  /*2180*/  IABS R42, R41 ;  /* 0x00000029002a7213 */ /* 0x000fe20000000000 */
[----:B------:R-:W-:Y:S01]  /*2190*/  IMAD R38, R3, R38, R40 ;  /* 0x0000002603267224 */ /* 0x000fe200078e0228 */
[----:B------:R-:W-:Y:S01]  /*21a0*/  ISETP.GE.AND P5, PT, R39, RZ, PT ;  /* 0x000000ff2700720c */ /* 0x000fe20003fa6270 */
[----:B------:R-:W-:Y:S01]  /*21b0*/  @!P4 IMAD.MOV R32, RZ, RZ, -R32 ;  /* 0x000000ffff20c224 */ /* 0x000fe200078e0a20 */
[----:B------:R-:W-:Y:S01]  /*21c0*/  ISETP.GT.U32.AND P4, PT, R3, R37, PT ;  /* 0x000000250300720c */ /* 0x000fe20003f84070 */
[----:B------:R-:W-:Y:S01]  /*21d0*/  @!P3 IMAD.IADD R35, R35, 0x1, -R3 ;  /* 0x000000012323b824 */ /* 0x000fe200078e0a03 */
[----:B------:R-:W-:Y:S01]  /*21e0*/  ISETP.GT.U32.AND P3, PT, R3, R38, PT ;  /* 0x000000260300720c */ /* 0x000fe20003f64070 */
[----:B------:R-:W-:-:S04]  /*21f0*/  IMAD.HI.U32 R36, R5, R42, RZ ;  /* 0x0000002a05247227 */ /* 0x000fc800078e00ff */
[----:B------:R-:W-:Y:S02]  /*2200*/  IMAD.MOV R36, RZ, RZ, -R36 ;  /* 0x000000ffff247224 */ /* 0x000fe400078e0a24 */
[----:B------:R-:W-:Y:S02]  /*2210*/  VIADD R43, R4, 0x40 ;  /* 0x00000040042b7836 */ /* 0x000fe40000000000 */
[----:B------:R-:W-:Y:S02]  /*2220*/  IMAD R36, R3, R36, R42 ;  /* 0x0000002403247224 */ /* 0x000fe400078e022a */
[--C-:B------:R-:W-:Y:S01]  /*2230*/  @!P4 IMAD.IADD R37, R37, 0x1, -R3.reuse ;  /* 0x000000012525c824 */ /* 0x100fe200078e0a03 */
[----:B------:R-:W-:Y:S01]  /*2240*/  IABS R44, R43 ;  /* 0x0000002b002c7213 */ /* 0x000fe20000000000 */
[----:B------:R-:W-:Y:S01]  /*2250*/  @!P3 IMAD.IADD R38, R38, 0x1, -R3 ;  /* 0x000000012626b824 */ /* 0x000fe200078e0a03 */
[C---:B------:R-:W-:Y:S01]  /*2260*/  ISETP.GT.U32.AND P1, PT, R3.reuse, R36, PT ;  /* 0x000000240300720c */ /* 0x040fe20003f24070 */
[----:B------:R-:W-:Y:S01]  /*2270*/  @!P0 IMAD.MOV R35, RZ, RZ, -R35 ;  /* 0x000000ffff238224 */ /* 0x000fe200078e0a23 */
[----:B------:R-:W-:Y:S01]  /*2280*/  ISETP.GT.U32.AND P4, PT, R3, R37, PT ;  /* 0x000000250300720c */ /* 0x000fe20003f84070 */
[----:B------:R-:W-:Y:S01]  /*2290*/  IMAD.HI.U32 R40, R5, R44, RZ ;  /* 0x0000002c05287227 */ /* 0x000fe200078e00ff */
[----:B------:R-:W-:-:S03]  /*22a0*/  ISETP.GT.U32.AND P0, PT, R3, R38, PT ;  /* 0x000000260300720c */ /* 0x000fc60003f04070 */
[C---:B------:R-:W-:Y:S02]  /*22b0*/  VIADD R39, R4.reuse, 0x42 ;  /* 0x0000004204277836 */ /* 0x040fe40000000000 */
[----:B------:R-:W-:Y:S02]  /*22c0*/  VIADD R47, R4, 0x3e ;  /* 0x0000003e042f7836 */ /* 0x000fe40000000000 */
[----:B------:R-:W-:Y:S01]  /*22d0*/  IMAD.MOV R40, RZ, RZ, -R40 ;  /* 0x000000ffff287224 */ /* 0x000fe200078e0a28 */
[----:B------:R-:W-:Y:S01]  /*22e0*/  IABS R42, R39 ;  /* 0x00000027002a7213 */ /* 0x000fe20000000000 */
[--C-:B------:R-:W-:Y:S01]  /*22f0*/  @!P1 IMAD.IADD R36, R36, 0x1, -R3.reuse ;  /* 0x0000000124249824 */ /* 0x100fe200078e0a03 */
[----:B------:R-:W-:Y:S01]  /*2300*/  IABS R46, R47 ;  /* 0x0000002f002e7213 */ /* 0x000fe20000000000 */
[----:B------:R-:W-:Y:S01]  /*2310*/  IMAD R40, R3, R40, R44 ;  /* 0x0000002803287224 */ /* 0x000fe200078e022c */
[----:B------:R-:W-:Y:S01]  /*2320*/  ISETP.GE.AND P3, PT, R47, RZ, PT ;  /* 0x000000ff2f00720c */ /* 0x000fe20003f66270 */
[----:B------:R-:W-:Y:S01]  /*2330*/  @!P4 IMAD.IADD R37, R37, 0x1, -R3 ;  /* 0x000000012525c824 */ /* 0x000fe200078e0a03 */
[----:B------:R-:W-:Y:S01]  /*2340*/  ISETP.GE.AND P4, PT, R39, RZ, PT ;  /* 0x000000ff2700720c */ /* 0x000fe20003f86270 */
[----:B------:R-:W-:Y:S01]  /*2350*/  @!P2 IMAD.MOV R33, RZ, RZ, -R33 ;  /* 0x000000ffff21a224 */ /* 0x000fe200078e0a21 */
[----:B------:R-:W-:Y:S01]  /*2360*/  ISETP.GE.AND P2, PT, R41, RZ, PT ;  /* 0x000000ff2900720c */ /* 0x000fe20003f46270 */
[----:B------:R-:W-:Y:S01]  /*2370*/  IMAD.HI.U32 R39, R5, R42, RZ ;  /* 0x0000002a05277227 */ /* 0x000fe200078e00ff */
[----:B------:R-:W-:-:S03]  /*2380*/  ISETP.GT.U32.AND P1, PT, R3, R36, PT ;  /* 0x000000240300720c */ /* 0x000fc60003f24070 */
[----:B------:R-:W-:Y:S01]  /*2390*/  @!P0 IMAD.IADD R38, R38, 0x1, -R3 ;  /* 0x0000000126268824 */ /* 0x000fe200078e0a03 */
[----:B------:R-:W-:Y:S01]  /*23a0*/  ISETP.GT.U32.AND P0, PT, R3, R40, PT ;  /* 0x000000280300720c */ /* 0x000fe20003f04070 */
[----:B------:R-:W-:-:S04]  /*23b0*/  IMAD.HI.U32 R41, R5, R46, RZ ;  /* 0x0000002e05297227 */ /* 0x000fc800078e00ff */
[----:B------:R-:W-:Y:S02]  /*23c0*/  IMAD.MOV R39, RZ, RZ, -R39 ;  /* 0x000000ffff277224 */ /* 0x000fe400078e0a27 */
[----:B------:R-:W-:Y:S02]  /*23d0*/  IMAD.MOV R41, RZ, RZ, -R41 ;  /* 0x000000ffff297224 */ /* 0x000fe400078e0a29 */
[C---:B------:R-:W-:Y:S02]  /*23e0*/  IMAD R39, R3.reuse, R39, R42 ;  /* 0x0000002703277224 */ /* 0x040fe400078e022a */
[----:B------:R-:W-:Y:S02]  /*23f0*/  IMAD R42, R3, R41, R46 ;  /* 0x00000029032a7224 */ /* 0x000fe400078e022e */
[C---:B------:R-:W-:Y:S02]  /*2400*/  VIADD R41, R4.reuse, 0x3c ;  /* 0x0000003c04297836 */ /* 0x040fe40000000000 */
[----:B------:R-:W-:-:S02]  /*2410*/  VIADD R49, R4, 0x3a ;  /* 0x0000003a04317836 */ /* 0x000fc40000000000 */
[--C-:B------:R-:W-:Y:S01]  /*2420*/  @!P1 IMAD.IADD R36, R36, 0x1, -R3.reuse ;  /* 0x0000000124249824 */ /* 0x100fe200078e0a03 */
[----:B------:R-:W-:Y:S01]  /*2430*/  IABS R48, R41 ;  /* 0x0000002900307213 */ /* 0x000fe20000000000 */
[----:B------:R-:W-:Y:S01]  /*2440*/  @!P0 IMAD.IADD R40, R40, 0x1, -R3 ;  /* 0x0000000128288824 */ /* 0x000fe200078e0a03 */
[----:B------:R-:W-:Y:S01]  /*2450*/  IABS R50, R49 ;  /* 0x0000003100327213 */ /* 0x000fe20000000000 */
[----:B------:R-:W-:Y:S01]  /*2460*/  @!P2 IMAD.MOV R36, RZ, RZ, -R36 ;  /* 0x000000ffff24a224 */ /* 0x000fe200078e0a24 */
[----:B------:R-:W-:Y:S01]  /*2470*/  ISETP.GE.AND P2, PT, R41, RZ, PT ;  /* 0x000000ff2900720c */ /* 0x000fe20003f46270 */
[----:B------:R-:W-:Y:S01]  /*2480*/  IMAD.HI.U32 R41, R5, R48, RZ ;  /* 0x0000003005297227 */ /* 0x000fe200078e00ff */
[----:B------:R-:W-:Y:S02]  /*2490*/  ISETP.GT.U32.AND P0, PT, R3, R40, PT ;  /* 0x000000280300720c */ /* 0x000fe40003f04070 */
[----:B------:R-:W-:Y:S01]  /*24a0*/  ISETP.GE.AND P1, PT, R43, RZ, PT ;  /* 0x000000ff2b00720c */ /* 0x000fe20003f26270 */
[----:B------:R-:W-:Y:S01]  /*24b0*/  @!P6 IMAD.MOV R38, RZ, RZ, -R38 ;  /* 0x000000ffff26e224 */ /* 0x000fe200078e0a26 */
[----:B------:R-:W-:Y:S01]  /*24c0*/  ISETP.GT.U32.AND P6, PT, R3, R42, PT ;  /* 0x0000002a0300720c */ /* 0x000fe20003fc4070 */
[----:B------:R-:W-:-:S04]  /*24d0*/  IMAD.HI.U32 R43, R5, R50, RZ ;  /* 0x00000032052b7227 */ /* 0x000fc800078e00ff */
[----:B------:R-:W-:Y:S02]  /*24e0*/  IMAD.MOV R41, RZ, RZ, -R41 ;  /* 0x000000ffff297224 */ /* 0x000fe400078e0a29 */
[----:B------:R-:W-:Y:S01]  /*24f0*/  @!P5 IMAD.MOV R37, RZ, RZ, -R37 ;  /* 0x000000ffff25d224 */ /* 0x000fe200078e0a25 */
[C---:B------:R-:W-:Y:S01]  /*2500*/  ISETP.GT.U32.AND P5, PT, R3.reuse, R39, PT ;  /* 0x000000270300720c */ /* 0x040fe20003fa4070 */
[----:B------:R-:W-:Y:S02]  /*2510*/  IMAD.MOV R47, RZ, RZ, -R43 ;  /* 0x000000ffff2f7224 */ /* 0x000fe400078e0a2b */
[C---:B------:R-:W-:Y:S02]  /*2520*/  IMAD R43, R3.reuse, R41, R48 ;  /* 0x00000029032b7224 */ /* 0x040fe400078e0230 */
[----:B------:R-:W-:Y:S02]  /*2530*/  VIADD R51, R4, 0x38 ;  /* 0x0000003804337836 */ /* 0x000fe40000000000 */
[----:B------:R-:W-:-:S02]  /*2540*/  IMAD R41, R3, R47, R50 ;  /* 0x0000002f03297224 */ /* 0x000fc400078e0232 */
[--C-:B------:R-:W-:Y:S01]  /*2550*/  @!P0 IMAD.IADD R40, R40, 0x1, -R3.reuse ;  /* 0x0000000128288824 */ /* 0x100fe200078e0a03 */
[----:B------:R-:W-:Y:S01]  /*2560*/  ISETP.GT.U32.AND P0, PT, R3, R43, PT ;  /* 0x0000002b0300720c */ /* 0x000fe20003f04070 */
[--C-:B------:R-:W-:Y:S01]  /*2570*/  @!P6 IMAD.IADD R42, R42, 0x1, -R3.reuse ;  /* 0x000000012a2ae824 */ /* 0x100fe200078e0a03 */
[----:B------:R-:W-:Y:S01]  /*2580*/  IABS R52, R51 ;  /* 0x0000003300347213 */ /* 0x000fe20000000000 */
[----:B------:R-:W-:Y:S01]  /*2590*/  @!P5 IMAD.IADD R39, R39, 0x1, -R3 ;  /* 0x000000012727d824 */ /* 0x000fe200078e0a03 */
[----:B------:R-:W-:Y:S01]  /*25a0*/  ISETP.GT.U32.AND P6, PT, R3, R41, PT ;  /* 0x000000290300720c */ /* 0x000fe20003fc4070 */
[C---:B------:R-:W-:Y:S02]  /*25b0*/  VIADD R53, R4.reuse, 0x36 ;  /* 0x0000003604357836 */ /* 0x040fe40000000000 */
[----:B------:R-:W-:Y:S01]  /*25c0*/  IMAD.HI.U32 R44, R5, R52, RZ ;  /* 0x00000034052c7227 */ /* 0x000fe200078e00ff */
[----:B------:R-:W-:Y:S02]  /*25d0*/  ISETP.GT.U32.AND P5, PT, R3, R39, PT ;  /* 0x000000270300720c */ /* 0x000fe40003fa4070 */
[----:B------:R-:W-:Y:S01]  /*25e0*/  IABS R54, R53 ;  /* 0x0000003500367213 */ /* 0x000fe20000000000 */
[----:B------:R-:W-:-:S02]  /*25f0*/  VIADD R55, R4, 0x34 ;  /* 0x0000003404377836 */ /* 0x000fc40000000000 */
[----:B------:R-:W-:Y:S02]  /*2600*/  IMAD.MOV R44, RZ, RZ, -R44 ;  /* 0x000000ffff2c7224 */ /* 0x000fe400078e0a2c */
[----:B------:R-:W-:Y:S01]  /*2610*/  VIADD R57, R4, 0x32 ;  /* 0x0000003204397836 */ /* 0x000fe20000000000 */
[----:B------:R-:W-:Y:S01]  /*2620*/  IABS R50, R55 ;  /* 0x0000003700327213 */ /* 0x000fe20000000000 */
[--C-:B------:R-:W-:Y:S01]  /*2630*/  @!P0 IMAD.IADD R43, R43, 0x1, -R3.reuse ;  /* 0x000000012b2b8824 */ /* 0x100fe200078e0a03 */
[C---:B------:R-:W-:Y:S01]  /*2640*/  ISETP.GT.U32.AND P0, PT, R3.reuse, R42, PT ;  /* 0x0000002a0300720c */ /* 0x040fe20003f04070 */
[----:B------:R-:W-:Y:S01]  /*2650*/  IMAD R44, R3, R44, R52 ;  /* 0x0000002c032c7224 */ /* 0x000fe200078e0234 */
[----:B------:R-:W-:Y:S01]  /*2660*/  IABS R52, R57 ;  /* 0x0000003900347213 */ /* 0x000fe20000000000 */
[----:B------:R-:W-:Y:S01]  /*2670*/  @!P6 IMAD.IADD R41, R41, 0x1, -R3 ;  /* 0x000000012929e824 */ /* 0x000fe200078e0a03 */
[----:B------:R-:W-:Y:S01]  /*2680*/  ISETP.GT.U32.AND P6, PT, R3, R43, PT ;  /* 0x0000002b0300720c */ /* 0x000fe20003fc4070 */
[----:B------:R-:W-:-:S04]  /*2690*/  IMAD.HI.U32 R46, R5, R54, RZ ;  /* 0x00000036052e7227 */ /* 0x000fc800078e00ff */
[----:B------:R-:W-:Y:S01]  /*26a0*/  IMAD.HI.U32 R47, R5, R50, RZ ;  /* 0x00000032052f7227 */ /* 0x000fe200078e00ff */
[----:B------:R-:W-:-:S03]  /*26b0*/  IADD3 R46, PT, PT, -R46, RZ, RZ ;  /* 0x000000ff2e2e7210 */ /* 0x000fc60007ffe1ff */
[----:B------:R-:W-:-:S04]  /*26c0*/  IMAD.HI.U32 R48, R5, R52, RZ ;  /* 0x0000003405307227 */ /* 0x000fc800078e00ff */
[----:B------:R-:W-:Y:S02]  /*26d0*/  IMAD.MOV R47, RZ, RZ, -R47 ;  /* 0x000000ffff2f7224 */ /* 0x000fe400078e0a2f */
[----:B------:R-:W-:Y:S01]  /*26e0*/  @!P1 IMAD.MOV R40, RZ, RZ, -R40 ;  /* 0x000000ffff289224 */ /* 0x000fe200078e0a28 */
[----:B------:R-:W-:Y:S01]  /*26f0*/  ISETP.GT.U32.AND P1, PT, R3, R44, PT ;  /* 0x0000002c0300720c */ /* 0x000fe20003f24070 */
[----:B------:R-:W-:Y:S01]  /*2700*/  @!P5 IMAD.IADD R39, R39, 0x1, -R3 ;  /* 0x000000012727d824 */ /* 0x000fe200078e0a03 */
[----:B------:R-:W-:Y:S01]  /*2710*/  ISETP.GE.AND P5, PT, R49, RZ, PT ;  /* 0x000000ff3100720c */ /* 0x000fe20003fa6270 */
[----:B------:R-:W-:Y:S02]  /*2720*/  IMAD.MOV R49, RZ, RZ, -R48 ;  /* 0x000000ffff317224 */ /* 0x000fe400078e0a30 */
[C---:B------:R-:W-:Y:S02]  /*2730*/  IMAD R48, R3.reuse, R47, R50 ;  /* 0x0000002f03307224 */ /* 0x040fe400078e0232 */
[----:B------:R-:W-:-:S02]  /*2740*/  IMAD R46, R3, R46, R54 ;  /* 0x0000002e032e7224 */ /* 0x000fc400078e0236 */
[----:B------:R-:W-:Y:S01]  /*2750*/  @!P4 IMAD.MOV R39, RZ, RZ, -R39 ;  /* 0x000000ffff27c224 */ /* 0x000fe200078e0a27 */
[----:B------:R-:W-:Y:S01]  /*2760*/  ISETP.GT.U32.AND P4, PT, R3, R41, PT ;  /* 0x000000290300720c */ /* 0x000fe20003f84070 */
[C---:B------:R-:W-:Y:S02]  /*2770*/  VIADD R59, R4.reuse, 0x30 ;  /* 0x00000030043b7836 */ /* 0x040fe40000000000 */
[--C-:B------:R-:W-:Y:S01]  /*2780*/  @!P6 IMAD.IADD R43, R43, 0x1, -R3.reuse ;  /* 0x000000012b2be824 */ /* 0x100fe200078e0a03 */
[C---:B------:R-:W-:Y:S01]  /*2790*/  ISETP.GT.U32.AND P6, PT, R3.reuse, R48, PT ;  /* 0x000000300300720c */ /* 0x040fe20003fc4070 */
[----:B------:R-:W-:Y:S01]  /*27a0*/  VIADD R60, R4, 0x2e ;  /* 0x0000002e043c7836 */ /* 0x000fe20000000000 */
[----:B------:R-:W-:Y:S01]  /*27b0*/  IABS R54, R59 ;  /* 0x0000003b00367213 */ /* 0x000fe20000000000 */
[--C-:B------:R-:W-:Y:S01]  /*27c0*/  @!P0 IMAD.IADD R42, R42, 0x1, -R3.reuse ;  /* 0x000000012a2a8824 */ /* 0x100fe200078e0a03 */
[C---:B------:R-:W-:Y:S01]  /*27d0*/  ISETP.GT.U32.AND P0, PT, R3.reuse, R46, PT ;  /* 0x0000002e0300720c */ /* 0x040fe20003f04070 */
[----:B------:R-:W-:Y:S01]  /*27e0*/  IMAD R50, R3, R49, R52 ;  /* 0x0000003103327224 */ /* 0x000fe200078e0234 */
[----:B------:R-:W-:Y:S01]  /*27f0*/  IABS R56, R60 ;  /* 0x0000003c00387213 */ /* 0x000fe20000000000 */
[----:B------:R-:W-:-:S02]  /*2800*/  @!P1 IMAD.IADD R44, R44, 0x1, -R3 ;  /* 0x000000012c2c9824 */ /* 0x000fc400078e0a03 */
[----:B------:R-:W-:Y:S01]  /*2810*/  IMAD.HI.U32 R47, R5, R54, RZ ;  /* 0x00000036052f7227 */ /* 0x000fe200078e00ff */
[----:B------:R-:W-:-:S03]  /*2820*/  ISETP.GT.U32.AND P1, PT, R3, R50, PT ;  /* 0x000000320300720c */ /* 0x000fc60003f24070 */
[----:B------:R-:W-:-:S04]  /*2830*/  IMAD.HI.U32 R49, R5, R56, RZ ;  /* 0x0000003805317227 */ /* 0x000fc800078e00ff */
[----:B------:R-:W-:Y:S01]  /*2840*/  @!P4 IMAD.IADD R41, R41, 0x1, -R3 ;  /* 0x000000012929c824 */ /* 0x000fe200078e0a03 */
[----:B------:R-:W-:Y:S01]  /*2850*/  ISETP.GE.AND P4, PT, R51, RZ, PT ;  /* 0x000000ff3300720c */ /* 0x000fe20003f86270 */
[----:B------:R-:W-:Y:S02]  /*2860*/  IMAD.MOV R47, RZ, RZ, -R47 ;  /* 0x000000ffff2f7224 */ /* 0x000fe400078e0a2f */
[----:B------:R-:W-:Y:S01]  /*2870*/  @!P6 IMAD.IADD R48, R48, 0x1, -R3 ;  /* 0x000000013030e824 */ /* 0x000fe200078e0a03 */
[----:B------:R-:W-:Y:S01]  /*2880*/  ISETP.GT.U32.AND P6, PT, R3, R44, PT ;  /* 0x0000002c0300720c */ /* 0x000fe20003fc4070 */
[----:B------:R-:W-:Y:S02]  /*2890*/  IMAD.MOV R49, RZ, RZ, -R49 ;  /* 0x000000ffff317224 */ /* 0x000fe400078e0a31 */
[----:B------:R-:W-:Y:S02]  /*28a0*/  VIADD R51, R4, 0x2c ;  /* 0x0000002c04337836 */ /* 0x000fe40000000000 */
[----:B------:R-:W-:Y:S01]  /*28b0*/  @!P0 IMAD.IADD R46, R46, 0x1, -R3 ;  /* 0x000000012e2e8824 */ /* 0x000fe200078e0a03 */
[----:B------:R-:W-:Y:S01]  /*28c0*/  ISETP.GE.AND P0, PT, R53, RZ, PT ;  /* 0x000000ff3500720c */ /* 0x000fe20003f06270 */
[----:B------:R-:W-:-:S02]  /*28d0*/  IMAD R52, R3, R47, R54 ;  /* 0x0000002f03347224 */ /* 0x000fc400078e0236 */
[C---:B------:R-:W-:Y:S01]  /*28e0*/  IMAD R54, R3.reuse, R49, R56 ;  /* 0x0000003103367224 */ /* 0x040fe200078e0238 */
[----:B------:R-:W-:Y:S01]  /*28f0*/  IABS R56, R51 ;  /* 0x0000003300387213 */ /* 0x000fe20000000000 */
[----:B------:R-:W-:Y:S02]  /*2900*/  VIADD R53, R4, 0x2a ;  /* 0x0000002a04357836 */ /* 0x000fe40000000000 */
[----:B------:R-:W-:Y:S01]  /*2910*/  @!P1 IMAD.IADD R50, R50, 0x1, -R3 ;  /* 0x0000000132329824 */ /* 0x000fe200078e0a03 */
[C---:B------:R-:W-:Y:S01]  /*2920*/  ISETP.GT.U32.AND P1, PT, R3.reuse, R46, PT ;  /* 0x0000002e0300720c */ /* 0x040fe20003f24070 */
[----:B------:R-:W-:Y:S01]  /*2930*/  @!P3 IMAD.MOV R42, RZ, RZ, -R42 ;  /* 0x000000ffff2ab224 */ /* 0x000fe200078e0a2a */
[----:B------:R-:W-:Y:S01]  /*2940*/  ISETP.GT.U32.AND P3, PT, R3, R48, PT ;  /* 0x000000300300720c */ /* 0x000fe20003f64070 */
[----:B------:R-:W-:Y:S01]  /*2950*/  IMAD.HI.U32 R47, R5, R56, RZ ;  /* 0x00000038052f7227 */ /* 0x000fe200078e00ff */
[----:B------:R-:W-:-:S03]  /*2960*/  IABS R58, R53 ;  /* 0x00000035003a7213 */ /* 0x000fc60000000000 */
[----:B------:R-:W-:Y:S01]  /*2970*/  @!P6 IMAD.IADD R44, R44, 0x1, -R3 ;  /* 0x000000012c2ce824 */ /* 0x000fe200078e0a03 */
[----:B------:R-:W-:Y:S01]  /*2980*/  ISETP.GE.AND P6, PT, R55, RZ, PT ;  /* 0x000000ff3700720c */ /* 0x000fe20003fc6270 */
[----:B------:R-:W-:Y:S02]  /*2990*/  IMAD.MOV R49, RZ, RZ, -R47 ;  /* 0x000000ffff317224 */ /* 0x000fe400078e0a2f */
[----:B------:R-:W-:-:S04]  /*29a0*/  IMAD.HI.U32 R47, R5, R58, RZ ;  /* 0x0000003a052f7227 */ /* 0x000fc800078e00ff */
[----:B------:R-:W-:Y:S01]  /*29b0*/  @!P5 IMAD.MOV R41, RZ, RZ, -R41 ;  /* 0x000000ffff29d224 */ /* 0x000fe200078e0a29 */
[C---:B------:R-:W-:Y:S01]  /*29c0*/  ISETP.GT.U32.AND P5, PT, R3.reuse, R52, PT ;  /* 0x000000340300720c */ /* 0x040fe20003fa4070 */
[----:B------:R-:W-:Y:S01]  /*29d0*/  @!P1 IMAD.IADD R46, R46, 0x1, -R3 ;  /* 0x000000012e2e9824 */ /* 0x000fe200078e0a03 */
[C---:B------:R-:W-:Y:S01]  /*29e0*/  ISETP.GT.U32.AND P1, PT, R3.reuse, R54, PT ;  /* 0x000000360300720c */ /* 0x040fe20003f24070 */
[----:B------:R-:W-:Y:S02]  /*29f0*/  IMAD R56, R3, R49, R56 ;  /* 0x0000003103387224 */ /* 0x000fe400078e0238 */
[----:B------:R-:W-:Y:S02]  /*2a00*/  IMAD.MOV R47, RZ, RZ, -R47 ;  /* 0x000000ffff2f7224 */ /* 0x000fe400078e0a2f */
[----:B------:R-:W-:Y:S01]  /*2a10*/  @!P3 IMAD.IADD R48, R48, 0x1, -R3 ;  /* 0x000000013030b824 */ /* 0x000fe200078e0a03 */
[----:B------:R-:W-:Y:S01]  /*2a20*/  ISETP.GE.AND P3, PT, R57, RZ, PT ;  /* 0x000000ff3900720c */ /* 0x000fe20003f66270 */
[----:B------:R-:W-:-:S02]  /*2a30*/  IMAD R58, R3, R47, R58 ;  /* 0x0000002f033a7224 */ /* 0x000fc400078e023a */
[----:B------:R-:W-:Y:S01]  /*2a40*/  @!P0 IMAD.MOV R46, RZ, RZ, -R46 ;  /* 0x000000ffff2e8224 */ /* 0x000fe200078e0a2e */
[C---:B------:R-:W-:Y:S01]  /*2a50*/  ISETP.GT.U32.AND P0, PT, R3.reuse, R56, PT ;  /* 0x000000380300720c */ /* 0x040fe20003f04070 */
[----:B------:R-:W-:Y:S01]  /*2a60*/  @!P2 IMAD.MOV R43, RZ, RZ, -R43 ;  /* 0x000000ffff2ba224 */ /* 0x000fe200078e0a2b */
[C---:B------:R-:W-:Y:S01]  /*2a70*/  ISETP.GT.U32.AND P2, PT, R3.reuse, R50, PT ;  /* 0x000000320300720c */ /* 0x040fe20003f44070 */
[----:B------:R-:W-:Y:S01]  /*2a80*/  @!P6 IMAD.MOV R48, RZ, RZ, -R48 ;  /* 0x000000ffff30e224 */ /* 0x000fe200078e0a30 */
[C---:B------:R-:W-:Y:S01]  /*2a90*/  ISETP.GT.U32.AND P6, PT, R3.reuse, R58, PT ;  /* 0x0000003a0300720c */ /* 0x040fe20003fc4070 */
[----:B------:R-:W-:Y:S02]  /*2aa0*/  VIADD R55, R4, 0x28 ;  /* 0x0000002804377836 */ /* 0x000fe40000000000 */
[--C-:B------:R-:W-:Y:S01]  /*2ab0*/  @!P5 IMAD.IADD R52, R52, 0x1, -R3.reuse ;  /* 0x000000013434d824 */ /* 0x100fe200078e0a03 */
[----:B------:R-:W-:Y:S01]  /*2ac0*/  ISETP.GE.AND P5, PT, R60, RZ, PT ;  /* 0x000000ff3c00720c */ /* 0x000fe20003fa6270 */
[----:B------:R-:W-:Y:S01]  /*2ad0*/  VIADD R49, R4, 0x26 ;  /* 0x0000002604317836 */ /* 0x000fe20000000000 */
[----:B------:R-:W-:Y:S01]  /*2ae0*/  IABS R60, R55 ;  /* 0x00000037003c7213 */ /* 0x000fe20000000000 */
[--C-:B------:R-:W-:Y:S01]  /*2af0*/  @!P1 IMAD.IADD R54, R54, 0x1, -R3.reuse ;  /* 0x0000000136369824 */ /* 0x100fe200078e0a03 */
[----:B------:R-:W-:Y:S01]  /*2b00*/  ISETP.GT.U32.AND P1, PT, R3, R52, PT ;  /* 0x000000340300720c */ /* 0x000fe20003f24070 */
[----:B------:R-:W-:Y:S01]  /*2b10*/  @!P0 IMAD.IADD R56, R56, 0x1, -R3 ;  /* 0x0000000138388824 */ /* 0x000fe200078e0a03 */
[----:B------:R-:W-:Y:S01]  /*2b20*/  IABS R62, R49 ;  /* 0x00000031003e7213 */ /* 0x000fe20000000000 */
[----:B------:R-:W-:Y:S01]  /*2b30*/  IMAD.HI.U32 R47, R5, R60, RZ ;  /* 0x0000003c052f7227 */ /* 0x000fe200078e00ff */
[----:B------:R-:W-:-:S03]  /*2b40*/  ISETP.GE.AND P0, PT, R49, RZ, PT ;  /* 0x000000ff3100720c */ /* 0x000fc60003f06270 */
[--C-:B------:R-:W-:Y:S01]  /*2b50*/  @!P2 IMAD.IADD R50, R50, 0x1, -R3.reuse ;  /* 0x000000013232a824 */ /* 0x100fe200078e0a03 */
[----:B------:R-:W-:Y:S01]  /*2b60*/  ISETP.GE.AND P2, PT, R59, RZ, PT ;  /* 0x000000ff3b00720c */ /* 0x000fe20003f46270 */
[----:B------:R-:W-:Y:S01]  /*2b70*/  @!P6 IMAD.IADD R58, R58, 0x1, -R3 ;  /* 0x000000013a3ae824 */ /* 0x000fe200078e0a03 */
[----:B------:R-:W-:Y:S01]  /*2b80*/  ISETP.GT.U32.AND P6, PT, R3, R56, PT ;  /* 0x000000380300720c */ /* 0x000fe20003fc4070 */
[----:B------:R-:W-:Y:S02]  /*2b90*/  IMAD.MOV R47, RZ, RZ, -R47 ;  /* 0x000000ffff2f7224 */ /* 0x000fe400078e0a2f */
[----:B------:R-:W-:Y:S01]  /*2ba0*/  @!P3 IMAD.MOV R50, RZ, RZ, -R50 ;  /* 0x000000ffff32b224 */ /* 0x000fe200078e0a32 */
[----:B------:R-:W-:Y:S01]  /*2bb0*/  ISETP.GE.AND P3, PT, R51, RZ, PT ;  /* 0x000000ff3300720c */ /* 0x000fe20003f66270 */
[----:B------:R-:W-:Y:S02]  /*2bc0*/  IMAD R60, R3, R47, R60 ;  /* 0x0000002f033c7224 */ /* 0x000fe400078e023c */
[----:B------:R-:W-:-:S04]  /*2bd0*/  IMAD.HI.U32 R47, R5, R62, RZ ;  /* 0x0000003e052f7227 */ /* 0x000fc800078e00ff */
[----:B------:R-:W-:Y:S02]  /*2be0*/  IMAD.MOV R47, RZ, RZ, -R47 ;  /* 0x000000ffff2f7224 */ /* 0x000fe400078e0a2f */
[--C-:B------:R-:W-:Y:S01]  /*2bf0*/  @!P6 IMAD.IADD R56, R56, 0x1, -R3.reuse ;  /* 0x000000013838e824 */ /* 0x100fe200078e0a03 */
[C---:B------:R-:W-:Y:S01]  /*2c00*/  ISETP.GT.U32.AND P6, PT, R3.reuse, R60, PT ;  /* 0x0000003c0300720c */ /* 0x040fe20003fc4070 */
[----:B------:R-:W-:Y:S02]  /*2c10*/  IMAD R62, R3, R47, R62 ;  /* 0x0000002f033e7224 */ /* 0x000fe400078e023e */
[----:B------:R-:W-:Y:S01]  /*2c20*/  @!P1 IMAD.IADD R52, R52, 0x1, -R3 ;  /* 0x0000000134349824 */ /* 0x000fe200078e0a03 */
[----:B------:R-:W-:Y:S01]  /*2c30*/  ISETP.GE.AND P1, PT, R53, RZ, PT ;  /* 0x000000ff3500720c */ /* 0x000fe20003f26270 */
[----:B------:R-:W-:Y:S01]  /*2c40*/  @!P3 IMAD.MOV R56, RZ, RZ, -R56 ;  /* 0x000000ffff38b224 */ /* 0x000fe200078e0a38 */
        /* <DEDUP_REMOVED lines=10> */
[----:B------:R-:W-:Y:S01]  /*2cf0*/  ISETP.GT.U32.AND P4, PT, R3, R54, PT ;  /* 0x000000360300720c */ /* 0x000fe20003f84070 */
[----:B------:R-:W-:Y:S01]  /*2d00*/  @!P3 IMAD.IADD R62, R62, 0x1, -R3 ;  /* 0x000000013e3eb824 */ /* 0x000fe200078e0a03 */
[----:B------:R-:W-:Y:S01]  /*2d10*/  IABS R66, R51 ;  /* 0x0000003300427213 */ /* 0x000fe20000000000 */
[----:B------:R-:W-:Y:S01]  /*2d20*/  IMAD.HI.U32 R47, R5, R64, RZ ;  /* 0x00000040052f7227 */ /* 0x000fe200078e00ff */
[----:B------:R-:W-:-:S02]  /*2d30*/  ISETP.GT.U32.AND P6, PT, R3, R60, PT ;  /* 0x0000003c0300720c */ /* 0x000fc40003fc4070 */
[----:B------:R-:W-:Y:S01]  /*2d40*/  ISETP.GT.U32.AND P3, PT, R3, R62, PT ;  /* 0x0000003e0300720c */ /* 0x000fe20003f64070 */
[----:B------:R-:W-:Y:S01]  /*2d50*/  @!P2 IMAD.IADD R58, R58, 0x1, -R3 ;  /* 0x000000013a3aa824 */ /* 0x000fe200078e0a03 */
[----:B------:R-:W-:Y:S01]  /*2d60*/  ISETP.GE.AND P2, PT, R51, RZ, PT ;  /* 0x000000ff3300720c */ /* 0x000fe20003f46270 */
[----:B------:R-:W-:Y:S02]  /*2d70*/  IMAD.MOV R51, RZ, RZ, -R47 ;  /* 0x000000ffff337224 */ /* 0x000fe400078e0a2f */
[----:B------:R-:W-:-:S04]  /*2d80*/  IMAD.HI.U32 R47, R5, R68, RZ ;  /* 0x00000044052f7227 */ /* 0x000fc800078e00ff */
[----:B------:R-:W-:Y:S02]  /*2d90*/  IMAD R64, R3, R51, R64 ;  /* 0x0000003303407224 */ /* 0x000fe400078e0240 */
[----:B------:R-:W-:Y:S02]  /*2da0*/  IMAD.MOV R51, RZ, RZ, -R47 ;  /* 0x000000ffff337224 */ /* 0x000fe400078e0a2f */
[--C-:B------:R-:W-:Y:S01]  /*2db0*/  @!P4 IMAD.IADD R54, R54, 0x1, -R3.reuse ;  /* 0x000000013636c824 */ /* 0x100fe200078e0a03 */
[----:B------:R-:W-:Y:S01]  /*2dc0*/  ISETP.GE.AND P4, PT, R55, RZ, PT ;  /* 0x000000ff3700720c */ /* 0x000fe20003f86270 */
[C---:B------:R-:W-:Y:S02]  /*2dd0*/  IMAD R68, R3.reuse, R51, R68 ;  /* 0x0000003303447224 */ /* 0x040fe400078e0244 */
[----:B------:R-:W-:Y:S02]  /*2de0*/  VIADD R55, R4, 0x1e ;  /* 0x0000001e04377836 */ /* 0x000fe40000000000 */
[----:B------:R-:W-:Y:S01]  /*2df0*/  @!P3 IMAD.IADD R62, R62, 0x1, -R3 ;  /* 0x000000013e3eb824 */ /* 0x000fe200078e0a03 */
[----:B------:R-:W-:Y:S01]  /*2e00*/  ISETP.GT.U32.AND P3, PT, R3, R68, PT ;  /* 0x000000440300720c */ /* 0x000fe20003f64070 */
[----:B------:R-:W-:Y:S01]  /*2e10*/  @!P5 IMAD.MOV R54, RZ, RZ, -R54 ;  /* 0x000000ffff36d224 */ /* 0x000fe200078e0a36 */
[----:B------:R-:W-:Y:S01]  /*2e20*/  IABS R70, R55 ;  /* 0x0000003700467213 */ /* 0x000fe20000000000 */
[----:B------:R-:W-:Y:S01]  /*2e30*/  VIADD R57, R4, 0x1a ;  /* 0x0000001a04397836 */ /* 0x000fe20000000000 */
[----:B------:R-:W-:Y:S01]  /*2e40*/  ISETP.GE.AND P5, PT, R49, RZ, PT ;  /* 0x000000ff3100720c */ /* 0x000fe20003fa6270 */
[----:B------:R-:W-:-:S03]  /*2e50*/  IMAD.HI.U32 R49, R5, R66, RZ ;  /* 0x0000004205317227 */ /* 0x000fc600078e00ff */
[----:B------:R-:W-:Y:S01]  /*2e60*/  IABS R74, R57 ;  /* 0x00000039004a7213 */ /* 0x000fe20000000000 */
[----:B------:R-:W-:-:S04]  /*2e70*/  IMAD.HI.U32 R47, R5, R70, RZ ;  /* 0x00000046052f7227 */ /* 0x000fc800078e00ff */
[----:B------:R-:W-:Y:S02]  /*2e80*/  IMAD.MOV R49, RZ, RZ, -R49 ;  /* 0x000000ffff317224 */ /* 0x000fe400078e0a31 */
[----:B------:R-:W-:Y:S01]  /*2e90*/  @!P6 IMAD.IADD R60, R60, 0x1, -R3 ;  /* 0x000000013c3ce824 */ /* 0x000fe200078e0a03 */
[C---:B------:R-:W-:Y:S01]  /*2ea0*/  ISETP.GT.U32.AND P6, PT, R3.reuse, R64, PT ;  /* 0x000000400300720c */ /* 0x040fe20003fc4070 */
[----:B------:R-:W-:Y:S02]  /*2eb0*/  IMAD.MOV R47, RZ, RZ, -R47 ;  /* 0x000000ffff2f7224 */ /* 0x000fe400078e0a2f */
[----:B------:R-:W-:Y:S02]  /*2ec0*/  @!P3 IMAD.IADD R68, R68, 0x1, -R3 ;  /* 0x000000014444b824 */ /* 0x000fe400078e0a03 */
[C---:B------:R-:W-:Y:S02]  /*2ed0*/  IMAD R66, R3.reuse, R49, R66 ;  /* 0x0000003103427224 */ /* 0x040fe400078e0242 */
[C---:B------:R-:W-:Y:S01]  /*2ee0*/  IMAD R70, R3.reuse, R47, R70 ;  /* 0x0000002f03467224 */ /* 0x040fe200078e0246 */
[----:B------:R-:W-:Y:S01]  /*2ef0*/  ISETP.GT.U32.AND P3, PT, R3, R68, PT ;  /* 0x000000440300720c */ /* 0x000fe20003f64070 */
[----:B------:R-:W-:-:S04]  /*2f00*/  IMAD.HI.U32 R49, R5, R74, RZ ;  /* 0x0000004a05317227 */ /* 0x000fc800078e00ff */
[----:B------:R-:W-:Y:S01]  /*2f10*/  @!P4 IMAD.MOV R60, RZ, RZ, -R60 ;  /* 0x000000ffff3cc224 */ /* 0x000fe200078e0a3c */
[C---:B------:R-:W-:Y:S01]  /*2f20*/  ISETP.GT.U32.AND P4, PT, R3.reuse, R66, PT ;  /* 0x000000420300720c */ /* 0x040fe20003f84070 */
[----:B------:R-:W-:Y:S01]  /*2f30*/  @!P0 IMAD.MOV R62, RZ, RZ, -R62 ;  /* 0x000000ffff3e8224 */ /* 0x000fe200078e0a3e */
[----:B------:R-:W-:Y:S01]  /*2f40*/  ISETP.GT.U32.AND P0, PT, R3, R70, PT ;  /* 0x000000460300720c */ /* 0x000fe20003f04070 */
[----:B------:R-:W-:Y:S01]  /*2f50*/  IMAD.MOV R49, RZ, RZ, -R49 ;  /* 0x000000ffff317224 */ /* 0x000fe200078e0a31 */
[----:B------:R-:W-:Y:S01]  /*2f60*/  @!P6 IADD3 R64, PT, PT, R64, -R3, RZ ;  /* 0x800000034040e210 */ /* 0x000fe20007ffe0ff */
[----:B------:R-:W-:Y:S01]  /*2f70*/  @!P1 IMAD.MOV R58, RZ, RZ, -R58 ;  /* 0x000000ffff3a9224 */ /* 0x000fe200078e0a3a */
[----:B------:R-:W-:Y:S01]  /*2f80*/  ISETP.GE.AND P1, PT, R53, RZ, PT ;  /* 0x000000ff3500720c */ /* 0x000fe20003f26270 */
[C---:B------:R-:W-:Y:S01]  /*2f90*/  IMAD R74, R3.reuse, R49, R74 ;  /* 0x00000031034a7224 */ /* 0x040fe200078e024a */
[----:B------:R-:W-:Y:S01]  /*2fa0*/  ISETP.GT.U32.AND P6, PT, R3, R64, PT ;  /* 0x000000400300720c */ /* 0x000fe20003fc4070 */
[----:B------:R-:W-:-:S02]  /*2fb0*/  VIADD R53, R4, 0x1c ;  /* 0x0000001c04357836 */ /* 0x000fc40000000000 */
[----:B------:R-:W-:Y:S02]  /*2fc0*/  VIADD R59, R4, 0x18 ;  /* 0x00000018043b7836 */ /* 0x000fe40000000000 */
[--C-:B------:R-:W-:Y:S01]  /*2fd0*/  @!P3 IMAD.IADD R68, R68, 0x1, -R3.reuse ;  /* 0x000000014444b824 */ /* 0x100fe200078e0a03 */
[C---:B------:R-:W-:Y:S01]  /*2fe0*/  ISETP.GT.U32.AND P3, PT, R3.reuse, R74, PT ;  /* 0x0000004a0300720c */ /* 0x040fe20003f64070 */
[--C-:B------:R-:W-:Y:S01]  /*2ff0*/  @!P4 IMAD.IADD R66, R66, 0x1, -R3.reuse ;  /* 0x000000014242c824 */ /* 0x100fe200078e0a03 */
[----:B------:R-:W-:Y:S01]  /*3000*/  IABS R72, R53 ;  /* 0x0000003500487213 */ /* 0x000fe20000000000 */
[----:B------:R-:W-:Y:S01]  /*3010*/  @!P0 IMAD.IADD R70, R70, 0x1, -R3 ;  /* 0x0000000146468824 */ /* 0x000fe200078e0a03 */
[----:B------:R-:W-:Y:S01]  /*3020*/  IABS R76, R59 ;  /* 0x0000003b004c7213 */ /* 0x000fe20000000000 */
[----:B------:R-:W-:Y:S01]  /*3030*/  VIADD R61, R4, 0x14 ;  /* 0x00000014043d7836 */ /* 0x000fe20000000000 */
[----:B------:R-:W-:Y:S01]  /*3040*/  ISETP.GT.U32.AND P4, PT, R3, R66, PT ;  /* 0x000000420300720c */ /* 0x000fe20003f84070 */
[----:B------:R-:W-:Y:S01]  /*3050*/  IMAD.HI.U32 R47, R5, R72, RZ ;  /* 0x00000048052f7227 */ /* 0x000fe200078e00ff */
[----:B------:R-:W-:-:S02]  /*3060*/  ISETP.GT.U32.AND P0, PT, R3, R70, PT ;  /* 0x000000460300720c */ /* 0x000fc40003f04070 */
[----:B------:R-:W-:Y:S01]  /*3070*/  IABS R80, R61 ;  /* 0x0000003d00507213 */ /* 0x000fe20000000000 */
[----:B------:R-:W-:-:S04]  /*3080*/  IMAD.HI.U32 R51, R5, R76, RZ ;  /* 0x0000004c05337227 */ /* 0x000fc800078e00ff */
[----:B------:R-:W-:Y:S01]  /*3090*/  @!P6 IMAD.IADD R64, R64, 0x1, -R3 ;  /* 0x000000014040e824 */ /* 0x000fe200078e0a03 */
[----:B------:R-:W-:Y:S01]  /*30a0*/  ISETP.GE.AND P6, PT, R55, RZ, PT ;  /* 0x000000ff3700720c */ /* 0x000fe20003fc6270 */
[----:B------:R-:W-:Y:S02]  /*30b0*/  IMAD.MOV R47, RZ, RZ, -R47 ;  /* 0x000000ffff2f7224 */ /* 0x000fe400078e0a2f */
[----:B------:R-:W-:Y:S02]  /*30c0*/  IMAD.MOV R51, RZ, RZ, -R51 ;  /* 0x000000ffff337224 */ /* 0x000fe400078e0a33 */
[----:B------:R-:W-:Y:S02]  /*30d0*/  @!P3 IMAD.IADD R74, R74, 0x1, -R3 ;  /* 0x000000014a4ab824 */ /* 0x000fe400078e0a03 */
[----:B------:R-:W-:Y:S02]  /*30e0*/  VIADD R55, R4, 0x16 ;  /* 0x0000001604377836 */ /* 0x000fe40000000000 */
[----:B------:R-:W-:-:S02]  /*30f0*/  IMAD R72, R3, R47, R72 ;  /* 0x0000002f03487224 */ /* 0x000fc400078e0248 */
[C---:B------:R-:W-:Y:S01]  /*3100*/  IMAD R76, R3.reuse, R51, R76 ;  /* 0x00000033034c7224 */ /* 0x040fe200078e024c */
[----:B------:R-:W-:Y:S01]  /*3110*/  IABS R78, R55 ;  /* 0x00000037004e7213 */ /* 0x000fe20000000000 */
[----:B------:R-:W-:Y:S01]  /*3120*/  @!P5 IMAD.MOV R64, RZ, RZ, -R64 ;  /* 0x000000ffff40d224 */ /* 0x000fe200078e0a40 */
[----:B------:R-:W-:Y:S01]  /*3130*/  ISETP.GT.U32.AND P5, PT, R3, R74, PT ;  /* 0x0000004a0300720c */ /* 0x000fe20003fa4070 */
[----:B------:R-:W-:-:S04]  /*3140*/  IMAD.HI.U32 R49, R5, R80, RZ ;  /* 0x0000005005317227 */ /* 0x000fc800078e00ff */
[--C-:B------:R-:W-:Y:S01]  /*3150*/  @!P4 IMAD.IADD R66, R66, 0x1, -R3.reuse ;  /* 0x000000014242c824 */ /* 0x100fe200078e0a03 */
[C---:B------:R-:W-:Y:S01]  /*3160*/  ISETP.GT.U32.AND P4, PT, R3.reuse, R72, PT ;  /* 0x000000480300720c */ /* 0x040fe20003f84070 */
[----:B------:R-:W-:Y:S01]  /*3170*/  @!P0 IMAD.IADD R70, R70, 0x1, -R3 ;  /* 0x0000000146468824 */ /* 0x000fe200078e0a03 */
[----:B------:R-:W-:Y:S01]  /*3180*/  ISETP.GT.U32.AND P0, PT, R3, R76, PT ;  /* 0x0000004c0300720c */ /* 0x000fe20003f04070 */
[----:B------:R-:W-:Y:S02]  /*3190*/  IMAD.MOV R49, RZ, RZ, -R49 ;  /* 0x000000ffff317224 */ /* 0x000fe400078e0a31 */
[----:B------:R-:W-:Y:S02]  /*31a0*/  VIADD R65, R4, 0x10 ;  /* 0x0000001004417836 */ /* 0x000fe40000000000 */
[----:B------:R-:W-:-:S03]  /*31b0*/  IMAD.HI.U32 R47, R5, R78, RZ ;  /* 0x0000004e052f7227 */ /* 0x000fc600078e00ff */
[----:B------:R-:W-:Y:S01]  /*31c0*/  IABS R84, R65 ;  /* 0x0000004100547213 */ /* 0x000fe20000000000 */
[C---:B------:R-:W-:Y:S02]  /*31d0*/  IMAD R80, R3.reuse, R49, R80 ;  /* 0x0000003103507224 */ /* 0x040fe400078e0250 */
[----:B------:R-:W-:Y:S02]  /*31e0*/  IMAD.MOV R47, RZ, RZ, -R47 ;  /* 0x000000ffff2f7224 */ /* 0x000fe400078e0a2f */
[----:B------:R-:W-:Y:S02]  /*31f0*/  VIADD R63, R4, 0x12 ;  /* 0x00000012043f7836 */ /* 0x000fe40000000000 */
[----:B------:R-:W-:Y:S01]  /*3200*/  @!P5 IMAD.IADD R74, R74, 0x1, -R3 ;  /* 0x000000014a4ad824 */ /* 0x000fe200078e0a03 */
[C---:B------:R-:W-:Y:S01]  /*3210*/  ISETP.GT.U32.AND P5, PT, R3.reuse, R80, PT ;  /* 0x000000500300720c */ /* 0x040fe20003fa4070 */
[----:B------:R-:W-:Y:S01]  /*3220*/  IMAD R78, R3, R47, R78 ;  /* 0x0000002f034e7224 */ /* 0x000fe200078e024e */
[----:B------:R-:W-:Y:S01]  /*3230*/  IABS R82, R63 ;  /* 0x0000003f00527213 */ /* 0x000fe20000000000 */
[----:B------:R-:W-:-:S04]  /*3240*/  IMAD.HI.U32 R47, R5, R84, RZ ;  /* 0x00000054052f7227 */ /* 0x000fc800078e00ff */
[--C-:B------:R-:W-:Y:S01]  /*3250*/  @!P4 IMAD.IADD R72, R72, 0x1, -R3.reuse ;  /* 0x000000014848c824 */ /* 0x100fe200078e0a03 */
[----:B------:R-:W-:Y:S01]  /*3260*/  ISETP.GE.AND P4, PT, R53, RZ, PT ;  /* 0x000000ff3500720c */ /* 0x000fe20003f86270 */
[----:B------:R-:W-:Y:S02]  /*3270*/  @!P0 IMAD.IADD R76, R76, 0x1, -R3 ;  /* 0x000000014c4c8824 */ /* 0x000fe400078e0a03 */
[----:B------:R-:W-:Y:S01]  /*3280*/  VIADD R67, R4, 0xe ;  /* 0x0000000e04437836 */ /* 0x000fe20000000000 */
[C---:B------:R-:W-:Y:S01]  /*3290*/  ISETP.GT.U32.AND P3, PT, R3.reuse, R72, PT ;  /* 0x000000480300720c */ /* 0x040fe20003f64070 */
[----:B------:R-:W-:Y:S01]  /*32a0*/  IMAD.MOV R49, RZ, RZ, -R47 ;  /* 0x000000ffff317224 */ /* 0x000fe200078e0a2f */
[----:B------:R-:W-:Y:S01]  /*32b0*/  ISETP.GT.U32.AND P0, PT, R3, R76, PT ;  /* 0x0000004c0300720c */ /* 0x000fe20003f04070 */
[----:B------:R-:W-:Y:S01]  /*32c0*/  IMAD.HI.U32 R51, R5, R82, RZ ;  /* 0x0000005205337227 */ /* 0x000fe200078e00ff */
[----:B------:R-:W-:-:S03]  /*32d0*/  IABS R86, R67 ;  /* 0x0000004300567213 */ /* 0x000fc60000000000 */
[C---:B------:R-:W-:Y:S02]  /*32e0*/  IMAD R84, R3.reuse, R49, R84 ;  /* 0x0000003103547224 */ /* 0x040fe400078e0254 */
[----:B------:R-:W-:Y:S02]  /*32f0*/  IMAD.MOV R51, RZ, RZ, -R51 ;  /* 0x000000ffff337224 */ /* 0x000fe400078e0a33 */
[----:B------:R-:W-:Y:S01]  /*3300*/  @!P5 IMAD.IADD R80, R80, 0x1, -R3 ;  /* 0x000000015050d824 */ /* 0x000fe200078e0a03 */
[----:B------:R-:W-:Y:S01]  /*3310*/  ISETP.GT.U32.AND P5, PT, R3, R84, PT ;  /* 0x000000540300720c */ /* 0x000fe20003fa4070 */
[----:B------:R-:W-:-:S04]  /*3320*/  IMAD.HI.U32 R47, R5, R86, RZ ;  /* 0x00000056052f7227 */ /* 0x000fc800078e00ff */
[C---:B------:R-:W-:Y:S02]  /*3330*/  IMAD R82, R3.reuse, R51, R82 ;  /* 0x0000003303527224 */ /* 0x040fe400078e0252 */
[----:B------:R-:W-:Y:S02]  /*3340*/  VIADD R69, R4, 0xc ;  /* 0x0000000c04457836 */ /* 0x000fe40000000000 */
[----:B------:R-:W-:Y:S02]  /*3350*/  IMAD.MOV R47, RZ, RZ, -R47 ;  /* 0x000000ffff2f7224 */ /* 0x000fe400078e0a2f */
[--C-:B------:R-:W-:Y:S01]  /*3360*/  @!P3 IMAD.IADD R72, R72, 0x1, -R3.reuse ;  /* 0x000000014848b824 */ /* 0x100fe200078e0a03 */
[C---:B------:R-:W-:Y:S01]  /*3370*/  ISETP.GT.U32.AND P3, PT, R3.reuse, R78, PT ;  /* 0x0000004e0300720c */ /* 0x040fe20003f64070 */
[--C-:B------:R-:W-:Y:S01]  /*3380*/  @!P0 IMAD.IADD R76, R76, 0x1, -R3.reuse ;  /* 0x000000014c4c8824 */ /* 0x100fe200078e0a03 */
[C---:B------:R-:W-:Y:S01]  /*3390*/  ISETP.GT.U32.AND P0, PT, R3.reuse, R82, PT ;  /* 0x000000520300720c */ /* 0x040fe20003f04070 */
[----:B------:R-:W-:Y:S01]  /*33a0*/  IMAD R86, R3, R47, R86 ;  /* 0x0000002f03567224 */ /* 0x000fe200078e0256 */
[----:B------:R-:W-:Y:S01]  /*33b0*/  IABS R88, R69 ;  /* 0x0000004500587213 */ /* 0x000fe20000000000 */
[----:B------:R-:W-:-:S02]  /*33c0*/  @!P5 IMAD.IADD R84, R84, 0x1, -R3 ;  /* 0x000000015454d824 */ /* 0x000fc400078e0a03 */
[----:B------:R-:W-:Y:S01]  /*33d0*/  VIADD R71, R4, 0xa ;  /* 0x0000000a04477836 */ /* 0x000fe20000000000 */
[----:B------:R-:W-:Y:S01]  /*33e0*/  ISETP.GT.U32.AND P5, PT, R3, R86, PT ;  /* 0x000000560300720c */ /* 0x000fe20003fa4070 */
[----:B------:R-:W-:-:S03]  /*33f0*/  IMAD.HI.U32 R49, R5, R88, RZ ;  /* 0x0000005805317227 */ /* 0x000fc600078e00ff */
[----:B------:R-:W-:Y:S01]  /*3400*/  IABS R90, R71 ;  /* 0x00000047005a7213 */ /* 0x000fe20000000000 */
[----:B------:R-:W-:Y:S02]  /*3410*/  IMAD.MOV R49, RZ, RZ, -R49 ;  /* 0x000000ffff317224 */ /* 0x000fe400078e0a31 */
[--C-:B------:R-:W-:Y:S01]  /*3420*/  @!P3 IMAD.IADD R78, R78, 0x1, -R3.reuse ;  /* 0x000000014e4eb824 */ /* 0x100fe200078e0a03 */
[----:B------:R-:W-:Y:S01]  /*3430*/  ISETP.GE.AND P3, PT, R57, RZ, PT ;  /* 0x000000ff3900720c */ /* 0x000fe20003f66270 */
[----:B------:R-:W-:Y:S01]  /*3440*/  @!P0 IMAD.IADD R82, R82, 0x1, -R3 ;  /* 0x0000000152528824 */ /* 0x000fe200078e0a03 */
[----:B------:R-:W-:Y:S01]  /*3450*/  ISETP.GE.AND P0, PT, R59, RZ, PT ;  /* 0x000000ff3b00720c */ /* 0x000fe20003f06270 */
[----:B------:R-:W-:Y:S02]  /*3460*/  IMAD R88, R3, R49, R88 ;  /* 0x0000003103587224 */ /* 0x000fe400078e0258 */
[C---:B------:R-:W-:Y:S02]  /*3470*/  VIADD R57, R4.reuse, 0x8 ;  /* 0x0000000804397836 */ /* 0x040fe40000000000 */
[----:B------:R-:W-:-:S02]  /*3480*/  VIADD R59, R4, 0x6 ;  /* 0x00000006043b7836 */ /* 0x000fc40000000000 */
[----:B------:R-:W-:Y:S01]  /*3490*/  @!P5 IMAD.IADD R86, R86, 0x1, -R3 ;  /* 0x000000015656d824 */ /* 0x000fe200078e0a03 */
[----:B------:R-:W-:Y:S01]  /*34a0*/  IABS R92, R57 ;  /* 0x00000039005c7213 */ /* 0x000fe20000000000 */
[----:B------:R-:W-:Y:S01]  /*34b0*/  @!P2 IMAD.MOV R66, RZ, RZ, -R66 ;  /* 0x000000ffff42a224 */ /* 0x000fe200078e0a42 */
[----:B------:R-:W-:Y:S01]  /*34c0*/  IABS R94, R59 ;  /* 0x0000003b005e7213 */ /* 0x000fe20000000000 */
[----:B------:R-:W-:Y:S01]  /*34d0*/  @!P1 IMAD.MOV R68, RZ, RZ, -R68 ;  /* 0x000000ffff449224 */ /* 0x000fe200078e0a44 */
[C---:B------:R-:W-:Y:S01]  /*34e0*/  ISETP.GT.U32.AND P5, PT, R3.reuse, R88, PT ;  /* 0x000000580300720c */ /* 0x040fe20003fa4070 */
[C---:B------:R-:W-:Y:S01]  /*34f0*/  VIADD R73, R4.reuse, 0x4 ;  /* 0x0000000404497836 */ /* 0x040fe20000000000 */
[C---:B------:R-:W-:Y:S01]  /*3500*/  ISETP.GT.U32.AND P2, PT, R3.reuse, R78, PT ;  /* 0x0000004e0300720c */ /* 0x040fe20003f44070 */
[----:B------:R-:W-:Y:S01]  /*3510*/  VIADD R75, R4, 0x2 ;  /* 0x00000002044b7836 */ /* 0x000fe20000000000 */
[----:B------:R-:W-:Y:S01]  /*3520*/  ISETP.GT.U32.AND P1, PT, R3, R80, PT ;  /* 0x000000500300720c */ /* 0x000fe20003f24070 */
[----:B------:R-:W-:Y:S01]  /*3530*/  IMAD.HI.U32 R51, R5, R90, RZ ;  /* 0x0000005a05337227 */ /* 0x000fe200078e00ff */
[----:B------:R-:W-:-:S02]  /*3540*/  IABS R96, R73 ;  /* 0x0000004900607213 */ /* 0x000fc40000000000 */
[----:B------:R-:W-:Y:S01]  /*3550*/  IABS R98, R75 ;  /* 0x0000004b00627213 */ /* 0x000fe20000000000 */
[----:B------:R-:W-:-:S04]  /*3560*/  IMAD.HI.U32 R47, R5, R92, RZ ;  /* 0x0000005c052f7227 */ /* 0x000fc800078e00ff */
[----:B------:R-:W-:-:S04]  /*3570*/  IMAD.HI.U32 R49, R5, R94, RZ ;  /* 0x0000005e05317227 */ /* 0x000fc800078e00ff */
[----:B------:R-:W-:Y:S02]  /*3580*/  IMAD.MOV R51, RZ, RZ, -R51 ;  /* 0x000000ffff337224 */ /* 0x000fe400078e0a33 */
[----:B------:R-:W-:Y:S02]  /*3590*/  IMAD.MOV R47, RZ, RZ, -R47 ;  /* 0x000000ffff2f7224 */ /* 0x000fe400078e0a2f */
[----:B------:R-:W-:Y:S02]  /*35a0*/  IMAD.MOV R49, RZ, RZ, -R49 ;  /* 0x000000ffff317224 */ /* 0x000fe400078e0a31 */
[C---:B------:R-:W-:Y:S02]  /*35b0*/  IMAD R90, R3.reuse, R51, R90 ;  /* 0x00000033035a7224 */ /* 0x040fe400078e025a */
[C---:B------:R-:W-:Y:S02]  /*35c0*/  IMAD R92, R3.reuse, R47, R92 ;  /* 0x0000002f035c7224 */ /* 0x040fe400078e025c */
[----:B------:R-:W-:-:S02]  /*35d0*/  IMAD R94, R3, R49, R94 ;  /* 0x00000031035e7224 */ /* 0x000fc400078e025e */
[----:B------:R-:W-:Y:S01]  /*35e0*/  @!P5 IMAD.IADD R88, R88, 0x1, -R3 ;  /* 0x000000015858d824 */ /* 0x000fe200078e0a03 */
[C---:B------:R-:W-:Y:S01]  /*35f0*/  ISETP.GT.U32.AND P5, PT, R3.reuse, R82, PT ;  /* 0x000000520300720c */ /* 0x040fe20003fa4070 */
[----:B------:R-:W-:Y:S01]  /*3600*/  @!P4 IMAD.MOV R72, RZ, RZ, -R72 ;  /* 0x000000ffff48c224 */ /* 0x000fe200078e0a48 */
[----:B------:R-:W-:Y:S01]  /*3610*/  ISETP.GT.U32.AND P4, PT, R3, R84, PT ;  /* 0x000000540300720c */ /* 0x000fe20003f84070 */
[----:B------:R-:W-:-:S04]  /*3620*/  IMAD.HI.U32 R51, R5, R96, RZ ;  /* 0x0000006005337227 */ /* 0x000fc800078e00ff */
[----:B------:R-:W-:-:S04]  /*3630*/  IMAD.HI.U32 R53, R5, R98, RZ ;  /* 0x0000006205357227 */ /* 0x000fc800078e00ff */
[----:B------:R-:W-:-:S04]  /*3640*/  IMAD.HI.U32 R5, R5, R100, RZ ;  /* 0x0000006405057227 */ /* 0x000fc800078e00ff */
[----:B------:R-:W-:Y:S01]  /*3650*/  @!P6 IMAD.MOV R70, RZ, RZ, -R70 ;  /* 0x000000ffff46e224 */ /* 0x000fe200078e0a46 */
[C---:B------:R-:W-:Y:S01]  /*3660*/  ISETP.GT.U32.AND P6, PT, R3.reuse, R88, PT ;  /* 0x000000580300720c */ /* 0x040fe20003fc4070 */
[----:B------:R-:W-:Y:S01]  /*3670*/  @!P3 IMAD.MOV R74, RZ, RZ, -R74 ;  /* 0x000000ffff4ab224 */ /* 0x000fe200078e0a4a */
[C---:B------:R-:W-:Y:S01]  /*3680*/  ISETP.GT.U32.AND P3, PT, R3.reuse, R86, PT ;  /* 0x000000560300720c */ /* 0x040fe20003f64070 */
[----:B------:R-:W-:Y:S01]  /*3690*/  @!P0 IMAD.MOV R76, RZ, RZ, -R76 ;  /* 0x000000ffff4c8224 */ /* 0x000fe200078e0a4c */
[C---:B------:R-:W-:Y:S01]  /*36a0*/  ISETP.GT.U32.AND P0, PT, R3.reuse, R90, PT ;  /* 0x0000005a0300720c */ /* 0x040fe20003f04070 */
[--C-:B------:R-:W-:Y:S01]  /*36b0*/  @!P2 IMAD.IADD R78, R78, 0x1, -R3.reuse ;  /* 0x000000014e4ea824 */ /* 0x100fe200078e0a03 */
[C---:B------:R-:W-:Y:S01]  /*36c0*/  ISETP.GT.U32.AND P2, PT, R3.reuse, R92, PT ;  /* 0x0000005c0300720c */ /* 0x040fe20003f44070 */
[----:B------:R-:W-:Y:S01]  /*36d0*/  @!P1 IMAD.IADD R80, R80, 0x1, -R3 ;  /* 0x0000000150509824 */ /* 0x000fe200078e0a03 */
[----:B------:R-:W-:Y:S01]  /*36e0*/  ISETP.GT.U32.AND P1, PT, R3, R94, PT ;  /* 0x0000005e0300720c */ /* 0x000fe20003f24070 */
[----:B------:R-:W-:-:S02]  /*36f0*/  IMAD.MOV R51, RZ, RZ, -R51 ;  /* 0x000000ffff337224 */ /* 0x000fc400078e0a33 */
[----:B------:R-:W-:Y:S02]  /*3700*/  IMAD.MOV R5, RZ, RZ, -R5 ;  /* 0x000000ffff057224 */ /* 0x000fe400078e0a05 */
[----:B------:R-:W-:Y:S02]  /*3710*/  IMAD.MOV R53, RZ, RZ, -R53 ;  /* 0x000000ffff357224 */ /* 0x000fe400078e0a35 */
[C---:B------:R-:W-:Y:S02]  /*3720*/  IMAD R96, R3.reuse, R51, R96 ;  /* 0x0000003303607224 */ /* 0x040fe400078e0260 */
[C---:B------:R-:W-:Y:S02]  /*3730*/  IMAD R100, R3.reuse, R5, R100 ;  /* 0x0000000503647224 */ /* 0x040fe400078e0264 */
[C---:B------:R-:W-:Y:S01]  /*3740*/  IMAD R98, R3.reuse, R53, R98 ;  /* 0x0000003503627224 */ /* 0x040fe200078e0262 */
[----:B------:R-:W0:Y:S01]  /*3750*/  LDC R5, c[0x0][0x3b0] ;  /* 0x0000ec00ff057b82 */ /* 0x000e220000000800 */
[--C-:B------:R-:W-:Y:S01]  /*3760*/  @!P5 IMAD.IADD R82, R82, 0x1, -R3.reuse ;  /* 0x000000015252d824 */ /* 0x100fe200078e0a03 */
[C---:B------:R-:W-:Y:S01]  /*3770*/  ISETP.GT.U32.AND P5, PT, R3.reuse, R100, PT ;  /* 0x000000640300720c */ /* 0x040fe20003fa4070 */
[--C-:B------:R-:W-:Y:S01]  /*3780*/  @!P4 IMAD.IADD R84, R84, 0x1, -R3.reuse ;  /* 0x000000015454c824 */ /* 0x100fe200078e0a03 */
[----:B------:R-:W-:Y:S01]  /*3790*/  ISETP.GT.U32.AND P4, PT, R3, R96, PT ;  /* 0x000000600300720c */ /* 0x000fe20003f84070 */
[--C-:B------:R-:W-:Y:S01]  /*37a0*/  @!P3 IMAD.IADD R86, R86, 0x1, -R3.reuse ;  /* 0x000000015656b824 */ /* 0x100fe200078e0a03 */
[----:B------:R-:W-:Y:S01]  /*37b0*/  ISETP.GE.AND P3, PT, R55, RZ, PT ;  /* 0x000000ff3700720c */ /* 0x000fe20003f66270 */
[--C-:B------:R-:W-:Y:S01]  /*37c0*/  @!P6 IMAD.IADD R88, R88, 0x1, -R3.reuse ;  /* 0x000000015858e824 */ /* 0x100fe200078e0a03 */
[----:B------:R-:W-:Y:S01]  /*37d0*/  ISETP.GT.U32.AND P6, PT, R3, R98, PT ;  /* 0x000000620300720c */ /* 0x000fe20003fc4070 */
[--C-:B------:R-:W-:Y:S01]  /*37e0*/  @!P0 IMAD.IADD R90, R90, 0x1, -R3.reuse ;  /* 0x000000015a5a8824 */ /* 0x100fe200078e0a03 */
[----:B------:R-:W-:Y:S01]  /*37f0*/  ISETP.GE.AND P0, PT, R61, RZ, PT ;  /* 0x000000ff3d00720c */ /* 0x000fe20003f06270 */
        /* <DEDUP_REMOVED lines=8> */
[----:B------:R-:W-:Y:S01]  /*3880*/  IMAD.SHL.U32 R2, R2, 0x2, RZ ;  /* 0x0000000202027824 */ /* 0x000fe200078e00ff */
[----:B------:R-:W-:Y:S01]  /*3890*/  @!P3 IADD3 R78, PT, PT, -R78, RZ, RZ ;  /* 0x000000ff4e4eb210 */ /* 0x000fe20007ffe1ff */
[--C-:B------:R-:W-:Y:S01]  /*38a0*/  @!P6 IMAD.IADD R98, R98, 0x1, -R3.reuse ;  /* 0x000000016262e824 */ /* 0x100fe200078e0a03 */
[C---:B------:R-:W-:Y:S01]  /*38b0*/  ISETP.GT.U32.AND P3, PT, R3.reuse, R90, PT ;  /* 0x0000005a0300720c */ /* 0x040fe20003f64070 */
[----:B------:R-:W-:Y:S01]  /*38c0*/  @!P0 IMAD.MOV R80, RZ, RZ, -R80 ;  /* 0x000000ffff508224 */ /* 0x000fe200078e0a50 */
        /* <DEDUP_REMOVED lines=8> */
[----:B------:R-:W-:Y:S01]  /*3950*/  ISETP.GT.U32.AND P5, PT, R3, R98, PT ;  /* 0x000000620300720c */ /* 0x000fe20003fa4070 */
[----:B-1----:R-:W-:Y:S01]  /*3960*/  IMAD R8, R8, UR8, RZ ;  /* 0x0000000808087c24 */ /* 0x002fe2000f8e02ff */
        /* <DEDUP_REMOVED lines=11> */
[----:B------:R-:W-:Y:S01]  /*3a20*/  @!P5 IMAD.IADD R98, R98, 0x1, -R3 ;  /* 0x000000016262d824 */ /* 0x000fe200078e0a03 */
[----:B------:R-:W-:Y:S01]  /*3a30*/  LOP3.LUT R7, R7, 0x30, R2, 0x78, !PT ;  /* 0x0000003007077812 */ /* 0x000fe200078e7802 */
[----:B------:R-:W-:Y:S01]  /*3a40*/  @!P4 IMAD.MOV R100, RZ, RZ, -R100 ;  /* 0x000000ffff64c224 */ /* 0x000fe200078e0a64 */
[----:B------:R-:W-:Y:S01]  /*3a50*/  LOP3.LUT R2, RZ, R45, RZ, 0x33, !PT ;  /* 0x0000002dff027212 */ /* 0x000fe200078e33ff */
[----:B------:R-:W-:Y:S01]  /*3a60*/  @!P3 IMAD.MOV R90, RZ, RZ, -R90 ;  /* 0x000000ffff5ab224 */ /* 0x000fe200078e0a5a */
[----:B------:R-:W-:Y:S01]  /*3a70*/  ISETP.NE.AND P5, PT, R45, RZ, PT ;  /* 0x000000ff2d00720c */ /* 0x000fe20003fa5270 */
[----:B------:R-:W-:Y:S01]  /*3a80*/  @!P0 IMAD.MOV R92, RZ, RZ, -R92 ;  /* 0x000000ffff5c8224 */ /* 0x000fe200078e0a5c */
[----:B------:R-:W-:Y:S01]  /*3a90*/  ULEA UR8, UR4, UR6, 0x4 ;  /* 0x0000000604087291 */ /* 0x000fe2000f8e20ff */
[----:B------:R-:W-:Y:S01]  /*3aa0*/  @!P2 IMAD.MOV R94, RZ, RZ, -R94 ;  /* 0x000000ffff5ea224 */ /* 0x000fe200078e0a5e */
[C---:B------:R-:W-:Y:S01]  /*3ab0*/  SEL R9, R2.reuse, R9, !P5 ;  /* 0x0000000902097207 */ /* 0x040fe20006800000 */
[----:B------:R-:W-:Y:S01]  /*3ac0*/  @!P1 IMAD.MOV R96, RZ, RZ, -R96 ;  /* 0x000000ffff609224 */ /* 0x000fe200078e0a60 */
[C---:B------:R-:W-:Y:S01]  /*3ad0*/  SEL R12, R2.reuse, R12, !P5 ;  /* 0x0000000c020c7207 */ /* 0x040fe20006800000 */
[----:B------:R-:W-:Y:S01]  /*3ae0*/  @!P6 IMAD.MOV R98, RZ, RZ, -R98 ;  /* 0x000000ffff62e224 */ /* 0x000fe200078e0a62 */
[C---:B------:R-:W-:Y:S01]  /*3af0*/  SEL R10, R2.reuse, R10, !P5 ;  /* 0x0000000a020a7207 */ /* 0x040fe20006800000 */
[----:B0-----:R-:W-:Y:S01]  /*3b00*/  IMAD R9, R9, R5, RZ ;  /* 0x0000000509097224 */ /* 0x001fe200078e02ff */
[----:B------:R-:W-:Y:S01]  /*3b10*/  SEL R11, R2, R11, !P5 ;  /* 0x0000000b020b7207 */ /* 0x000fe20006800000 */
[----:B------:R-:W-:Y:S01]  /*3b20*/  IMAD R12, R12, R5, RZ ;  /* 0x000000050c0c7224 */ /* 0x000fe200078e02ff */
[----:B------:R-:W-:Y:S01]  /*3b30*/  SEL R13, R2, R13, !P5 ;  /* 0x0000000d020d7207 */ /* 0x000fe20006800000 */
[-C--:B------:R-:W-:Y:S01]  /*3b40*/  IMAD R10, R10, R5.reuse, RZ ;  /* 0x000000050a0a7224 */ /* 0x080fe200078e02ff */
[C---:B------:R-:W-:Y:S01]  /*3b50*/  SEL R14, R2.reuse, R14, !P5 ;  /* 0x0000000e020e7207 */ /* 0x040fe20006800000 */
[----:B------:R-:W-:Y:S01]  /*3b60*/  IMAD R11, R11, R5, RZ ;  /* 0x000000050b0b7224 */ /* 0x000fe200078e02ff */
[C---:B------:R-:W-:Y:S01]  /*3b70*/  SEL R15, R2.reuse, R15, !P5 ;  /* 0x0000000f020f7207 */ /* 0x040fe20006800000 */
[-C--:B------:R-:W-:Y:S01]  /*3b80*/  IMAD R13, R13, R5.reuse, RZ ;  /* 0x000000050d0d7224 */ /* 0x080fe200078e02ff */
[----:B------:R-:W-:Y:S01]  /*3b90*/  SEL R16, R2, R16, !P5 ;  /* 0x0000001002107207 */ /* 0x000fe20006800000 */
        /* <DEDUP_REMOVED lines=38> */
[----:B------:R-:W-:Y:S01]  /*3e00*/  IMAD R33, R33, R5, RZ ;  /* 0x0000000521217224 */ /* 0x000fe200078e02ff */
[----:B------:R-:W-:Y:S01]  /*3e10*/  SEL R37, R2, R37, !P5 ;  /* 0x0000002502257207 */ /* 0x000fe20006800000 */
[-C--:B------:R-:W-:Y:S01]  /*3e20*/  IMAD R34, R34, R5.reuse, RZ ;  /* 0x0000000522227224 */ /* 0x080fe200078e02ff */
[C---:B------:R-:W-:Y:S01]  /*3e30*/  SEL R36, R2.reuse, R36, !P5 ;  /* 0x0000002402247207 */ /* 0x040fe20006800000 */
[-C--:B------:R-:W-:Y:S01]  /*3e40*/  IMAD R35, R35, R5.reuse, RZ ;  /* 0x0000000523237224 */ /* 0x080fe200078e02ff */
[C---:B------:R-:W-:Y:S01]  /*3e50*/  SEL R38, R2.reuse, R38, !P5 ;  /* 0x0000002602267207 */ /* 0x040fe20006800000 */
[----:B------:R-:W-:Y:S01]  /*3e60*/  IMAD R37, R37, R5, RZ ;  /* 0x0000000525257224 */ /* 0x000fe200078e02ff */
[----:B------:R-:W-:Y:S01]  /*3e70*/  SEL R39, R2, R39, !P5 ;  /* 0x0000002702277207 */ /* 0x000fe20006800000 */
[-C--:B------:R-:W-:Y:S01]  /*3e80*/  IMAD R36, R36, R5.reuse, RZ ;  /* 0x0000000524247224 */ /* 0x080fe200078e02ff */
[----:B------:R-:W-:Y:S01]  /*3e90*/  SEL R40, R2, R40, !P5 ;  /* 0x0000002802287207 */ /* 0x000fe20006800000 */
[-C--:B------:R-:W-:Y:S01]  /*3ea0*/  IMAD R38, R38, R5.reuse, RZ ;  /* 0x0000000526267224 */ /* 0x080fe200078e02ff */
[C---:B------:R-:W-:Y:S01]  /*3eb0*/  SEL R42, R2.reuse, R42, !P5 ;  /* 0x0000002a022a7207 */ /* 0x040fe20006800000 */
[----:B------:R-:W-:Y:S01]  /*3ec0*/  IMAD R39, R39, R5, RZ ;  /* 0x0000000527277224 */ /* 0x000fe200078e02ff */
[----:B------:R-:W-:Y:S01]  /*3ed0*/  SEL R43, R2, R43, !P5 ;  /* 0x0000002b022b7207 */ /* 0x000fe20006800000 */
[----:B------:R-:W-:Y:S01]  /*3ee0*/  IMAD R40, R40, R5, RZ ;  /* 0x0000000528287224 */ /* 0x000fe200078e02ff */
[----:B------:R-:W-:Y:S01]  /*3ef0*/  SEL R41, R2, R41, !P5 ;  /* 0x0000002902297207 */ /* 0x000fe20006800000 */
[-C--:B------:R-:W-:Y:S01]  /*3f00*/  IMAD R42, R42, R5.reuse, RZ ;  /* 0x000000052a2a7224 */ /* 0x080fe200078e02ff */
[C---:B------:R-:W-:Y:S01]  /*3f10*/  SEL R44, R2.reuse, R44, !P5 ;  /* 0x0000002c022c7207 */ /* 0x040fe20006800000 */
[-C--:B------:R-:W-:Y:S01]  /*3f20*/  IMAD R43, R43, R5.reuse, RZ ;  /* 0x000000052b2b7224 */ /* 0x080fe200078e02ff */
[C---:B------:R-:W-:Y:S01]  /*3f30*/  SEL R46, R2.reuse, R46, !P5 ;  /* 0x0000002e022e7207 */ /* 0x040fe20006800000 */
[-C--:B------:R-:W-:Y:S01]  /*3f40*/  IMAD R41, R41, R5.reuse, RZ ;  /* 0x0000000529297224 */ /* 0x080fe200078e02ff */
[----:B------:R-:W-:Y:S01]  /*3f50*/  SEL R48, R2, R48, !P5 ;  /* 0x0000003002307207 */ /* 0x000fe20006800000 */
        /* <DEDUP_REMOVED lines=53> */
[----:B------:R-:W0:Y:S01]  /*42b0*/  LDC.64 R2, c[0x0][0x388] ;  /* 0x0000e200ff027b82 */ /* 0x000e220000000a00 */
[-C--:B------:R-:W-:Y:S01]  /*42c0*/  IMAD R98, R98, R5.reuse, RZ ;  /* 0x0000000562627224 */ /* 0x080fe200078e02ff */
[----:B------:R-:W-:Y:S01]  /*42d0*/  USHF.L.U32 UR4, UR9, 0x1, URZ ;  /* 0x0000000109047899 */ /* 0x000fe200080006ff */
[----:B------:R-:W-:-:S05]  /*42e0*/  IMAD R100, R100, R5, RZ ;  /* 0x0000000564647224 */ /* 0x000fca00078e02ff */
[----:B------:R-:W1:Y:S01]  /*42f0*/  LDC.64 R4, c[0x0][0x380] ;  /* 0x0000e000ff047b82 */ /* 0x000e620000000a00 */
[CC--:B0-----:R-:W-:Y:S02]  /*4300*/  LEA R193, P4, R9.reuse, R2.reuse, 0x1 ;  /* 0x0000000209c17211 */ /* 0x0c1fe400078808ff */
[CC--:B------:R-:W-:Y:S02]  /*4310*/  LEA R195, P5, R10.reuse, R2.reuse, 0x1 ;  /* 0x000000020ac37211 */ /* 0x0c0fe400078a08ff */
[-C--:B------:R-:W-:Y:S02]  /*4320*/  LEA.HI.X.SX32 R203, R9, R3.reuse, 0x1, P4 ;  /* 0x0000000309cb7211 */ /* 0x080fe400020f0eff */
[-C--:B------:R-:W-:Y:S02]  /*4330*/  LEA.HI.X.SX32 R9, R10, R3.reuse, 0x1, P5 ;  /* 0x000000030a097211 */ /* 0x080fe400028f0eff */
[-C--:B------:R-:W-:Y:S02]  /*4340*/  LEA R196, P3, R11, R2.reuse, 0x1 ;  /* 0x000000020bc47211 */ /* 0x080fe400078608ff */
[----:B------:R-:W-:Y:S01]  /*4350*/  LEA R197, P2, R13, R2, 0x1 ;  /* 0x000000020dc57211 */ /* 0x000fe200078408ff */
[----:B------:R0:W-:Y:S01]  /*4360*/  STL [R1+0x48], R9 ;  /* 0x0000480901007387 */ /* 0x0001e20000100800 */
[----:B------:R-:W-:-:S02]  /*4370*/  LEA.HI.X.SX32 R205, R11, R3, 0x1, P3 ;  /* 0x000000030bcd7211 */ /* 0x000fc400018f0eff */
[-C--:B------:R-:W-:Y:S02]  /*4380*/  LEA R198, P1, R14, R2.reuse, 0x1 ;  /* 0x000000020ec67211 */ /* 0x080fe400078208ff */
[----:B------:R-:W-:Y:S02]  /*4390*/  LEA.HI.X.SX32 R206, R13, R3, 0x1, P2 ;  /* 0x000000030dce7211 */ /* 0x000fe400010f0eff */
[-C--:B------:R-:W-:Y:S02]  /*43a0*/  LEA R10, P2, R20, R2.reuse, 0x1 ;  /* 0x00000002140a7211 */ /* 0x080fe400078408ff */
[-C--:B------:R-:W-:Y:S02]  /*43b0*/  LEA R199, P0, R15, R2.reuse, 0x1 ;  /* 0x000000020fc77211 */ /* 0x080fe400078008ff */
[-C--:B0-----:R-:W-:Y:S02]  /*43c0*/  LEA R9, P3, R19, R2.reuse, 0x1 ;  /* 0x0000000213097211 */ /* 0x081fe400078608ff */
[----:B------:R-:W-:-:S02]  /*43d0*/  LEA R194, P6, R12, R2, 0x1 ;  /* 0x000000020cc27211 */ /* 0x000fc400078c08ff */
[-C--:B------:R-:W-:Y:S01]  /*43e0*/  LEA.HI.X.SX32 R239, R15, R3.reuse, 0x1, P0 ;  /* 0x000000030fef7211 */ /* 0x080fe200000f0eff */
[----:B------:R0:W-:Y:S01]  /*43f0*/  STL [R1+0x54], R9 ;  /* 0x0000540901007387 */ /* 0x0001e20000100800 */
[-C--:B------:R-:W-:Y:S02]  /*4400*/  LEA R200, P4, R16, R2.reuse, 0x1 ;  /* 0x0000000210c87211 */ /* 0x080fe400078808ff */
[-C--:B------:R-:W-:Y:S01]  /*4410*/  LEA.HI.X.SX32 R204, R12, R3.reuse, 0x1, P6 ;  /* 0x000000030ccc7211 */ /* 0x080fe200030f0eff */
[----:B------:R2:W-:Y:S01]  /*4420*/  STL [R1+0xdc], R10 ;  /* 0x0000dc0a01007387 */ /* 0x0005e20000100800 */
[-C--:B------:R-:W-:Y:S02]  /*4430*/  LEA R201, P6, R17, R2.reuse, 0x1 ;  /* 0x0000000211c97211 */ /* 0x080fe400078c08ff */
[----:B------:R-:W-:Y:S02]  /*4440*/  LEA.HI.X.SX32 R240, R16, R3, 0x1, P4 ;  /* 0x0000000310f07211 */ /* 0x000fe400020f0eff */
[----:B------:R-:W-:-:S02]  /*4450*/  LEA R202, P5, R18, R2, 0x1 ;  /* 0x0000000212ca7211 */ /* 0x000fc400078a08ff */
[-C--:B0-----:R-:W-:Y:S02]  /*4460*/  LEA.HI.X.SX32 R9, R14, R3.reuse, 0x1, P1 ;  /* 0x000000030e097211 */ /* 0x081fe400008f0eff */
[-C--:B------:R-:W-:Y:S02]  /*4470*/  LEA.HI.X.SX32 R207, R18, R3.reuse, 0x1, P5 ;  /* 0x0000000312cf7211 */ /* 0x080fe400028f0eff */
[-C--:B--2---:R-:W-:Y:S01]  /*4480*/  LEA R10, P4, R23, R2.reuse, 0x1 ;  /* 0x00000002170a7211 */ /* 0x084fe200078808ff */
[----:B------:R0:W-:Y:S01]  /*4490*/  STL [R1+0x4c], R9 ;  /* 0x00004c0901007387 */ /* 0x0001e20000100800 */
[----:B------:R-:W-:Y:S02]  /*44a0*/  LEA.HI.X.SX32 R208, R19, R3, 0x1, P3 ;  /* 0x0000000313d07211 */ /* 0x000fe400018f0eff */
[----:B------:R-:W-:-:S04]  /*44b0*/  LEA R210, P1, R21, R2, 0x1 ;  /* 0x0000000215d27211 */ /* 0x000fc800078208ff */
[-C--:B------:R-:W-:Y:S02]  /*44c0*/  LEA.HI.X.SX32 R209, R21, R3.reuse, 0x1, P1 ;  /* 0x0000000315d17211 */ /* 0x080fe400008f0eff */
[-C--:B------:R-:W-:Y:S02]  /*44d0*/  LEA R218, P1, R28, R2.reuse, 0x1 ;  /* 0x000000021cda7211 */ /* 0x080fe400078208ff */
[-C--:B0-----:R-:W-:Y:S02]  /*44e0*/  LEA R9, P0, R22, R2.reuse, 0x1 ;  /* 0x0000000216097211 */ /* 0x081fe400078008ff */
[-C--:B------:R-:W-:Y:S02]  /*44f0*/  LEA.HI.X.SX32 R217, R28, R3.reuse, 0x1, P1 ;  /* 0x000000031cd97211 */ /* 0x080fe400008f0eff */
[----:B------:R-:W-:Y:S01]  /*4500*/  LEA.HI.X.SX32 R211, R22, R3, 0x1, P0 ;  /* 0x0000000316d37211 */ /* 0x000fe200000f0eff */
[----:B------:R0:W-:Y:S01]  /*4510*/  STL [R1+0x5c], R9 ;  /* 0x00005c0901007387 */ /* 0x0001e20000100800 */
[----:B------:R-:W-:-:S03]  /*4520*/  LEA R229, P1, R35, R2, 0x1 ;  /* 0x0000000223e57211 */ /* 0x000fc600078208ff */
[----:B------:R2:W-:Y:S01]  /*4530*/  STL [R1+0xe0], R10 ;  /* 0x0000e00a01007387 */ /* 0x0005e20000100800 */
[-C--:B------:R-:W-:Y:S02]  /*4540*/  LEA.HI.X.SX32 R226, R35, R3.reuse, 0x1, P1 ;  /* 0x0000000323e27211 */ /* 0x080fe400008f0eff */
[-C--:B0-----:R-:W-:Y:S02]  /*4550*/  LEA.HI.X.SX32 R9, R17, R3.reuse, 0x1, P6 ;  /* 0x0000000311097211 */ /* 0x081fe400030f0eff */
[-C--:B------:R-:W-:Y:S02]  /*4560*/  LEA R213, P6, R24, R2.reuse, 0x1 ;  /* 0x0000000218d57211 */ /* 0x080fe400078c08ff */
[-C--:B--2---:R-:W-:Y:S01]  /*4570*/  LEA R10, P3, R26, R2.reuse, 0x1 ;  /* 0x000000021a0a7211 */ /* 0x084fe200078608ff */
[----:B------:R0:W-:Y:S01]  /*4580*/  STL [R1+0x50], R9 ;  /* 0x0000500901007387 */ /* 0x0001e20000100800 */
[----:B------:R-:W-:Y:S02]  /*4590*/  LEA.HI.X.SX32 R212, R24, R3, 0x1, P6 ;  /* 0x0000000318d47211 */ /* 0x000fe400030f0eff */
[----:B------:R-:W-:-:S04]  /*45a0*/  LEA R223, P6, R31, R2, 0x1 ;  /* 0x000000021fdf7211 */ /* 0x000fc800078c08ff */
[----:B------:R-:W-:Y:S02]  /*45b0*/  LEA.HI.X.SX32 R222, R31, R3, 0x1, P6 ;  /* 0x000000031fde7211 */ /* 0x000fe400030f0eff */
[----:B0-----:R-:W-:-:S04]  /*45c0*/  LEA R9, P5, R25, R2, 0x1 ;  /* 0x0000000219097211 */ /* 0x001fc800078a08ff */
[-C--:B------:R-:W-:Y:S01]  /*45d0*/  LEA.HI.X.SX32 R214, R25, R3.reuse, 0x1, P5 ;  /* 0x0000000319d67211 */ /* 0x080fe200028f0eff */
[----:B------:R0:W-:Y:S01]  /*45e0*/  STL [R1+0x64], R9 ;  /* 0x0000640901007387 */ /* 0x0001e20000100800 */
[C---:B------:R-:W-:Y:S02]  /*45f0*/  LEA R11, P5, R32.reuse, R2, 0x1 ;  /* 0x00000002200b7211 */ /* 0x040fe400078a08ff */
[----:B------:R-:W-:Y:S01]  /*4600*/  CS2R R24, SRZ ;  /* 0x0000000000187805 */ /* 0x000fe2000001ff00 */
[----:B------:R2:W-:Y:S01]  /*4610*/  STL [R1+0xe4], R10 ;  /* 0x0000e40a01007387 */ /* 0x0005e20000100800 */
[-C--:B------:R-:W-:Y:S02]  /*4620*/  LEA.HI.X.SX32 R224, R32, R3.reuse, 0x1, P5 ;  /* 0x0000000320e07211 */ /* 0x080fe400028f0eff */
[----:B0-----:R-:W-:Y:S02]  /*4630*/  LEA.HI.X.SX32 R9, R20, R3, 0x1, P2 ;  /* 0x0000000314097211 */ /* 0x001fe400010f0eff */
[----:B------:R-:W-:-:S02]  /*4640*/  CS2R R20, SRZ ;  /* 0x0000000000147805 */ /* 0x000fc4000001ff00 */
[-C--:B------:R-:W-:Y:S02]  /*4650*/  LEA R216, P2, R27, R2.reuse, 0x1 ;  /* 0x000000021bd87211 */ /* 0x080fe400078408ff */
[-C--:B--2---:R-:W-:Y:S01]  /*4660*/  LEA R10, P0, R29, R2.reuse, 0x1 ;  /* 0x000000021d0a7211 */ /* 0x084fe200078008ff */
[----:B------:R0:W-:Y:S01]  /*4670*/  STL [R1+0x58], R9 ;  /* 0x0000580901007387 */ /* 0x0001e20000100800 */
[-C--:B------:R-:W-:Y:S02]  /*4680*/  LEA.HI.X.SX32 R215, R27, R3.reuse, 0x1, P2 ;  /* 0x000000031bd77211 */ /* 0x080fe400010f0eff */
[----:B------:R-:W-:Y:S01]  /*4690*/  LEA.HI.X.SX32 R219, R29, R3, 0x1, P0 ;  /* 0x000000031ddb7211 */ /* 0x000fe200000f0eff */
[----:B------:R-:W-:Y:S01]  /*46a0*/  STL [R1+0x6c], R10 ;  /* 0x00006c0a01007387 */ /* 0x000fe20000100800 */
[----:B------:R-:W-:Y:S02]  /*46b0*/  LEA R232, P0, R37, R2, 0x1 ;  /* 0x0000000225e87211 */ /* 0x000fe400078008ff */
[----:B------:R-:W-:-:S02]  /*46c0*/  CS2R R28, SRZ ;  /* 0x00000000001c7805 */ /* 0x000fc4000001ff00 */
[-C--:B------:R-:W-:Y:S02]  /*46d0*/  LEA.HI.X.SX32 R230, R37, R3.reuse, 0x1, P0 ;  /* 0x0000000325e67211 */ /* 0x080fe400000f0eff */
[-C--:B0-----:R-:W-:Y:S02]  /*46e0*/  LEA.HI.X.SX32 R9, R23, R3.reuse, 0x1, P4 ;  /* 0x0000000317097211 */ /* 0x081fe400020f0eff */
[----:B------:R-:W-:Y:S02]  /*46f0*/  CS2R R22, SRZ ;  /* 0x0000000000167805 */ /* 0x000fe4000001ff00 */
[CC--:B------:R-:W-:Y:S02]  /*4700*/  LEA R221, P4, R30.reuse, R2.reuse, 0x1 ;  /* 0x000000021edd7211 */ /* 0x0c0fe400078808ff */
[----:B------:R-:W-:Y:S01]  /*4710*/  LEA R250, P0, R41, R2, 0x1 ;  /* 0x0000000229fa7211 */ /* 0x000fe200078008ff */
[----:B------:R0:W-:Y:S01]  /*4720*/  STL [R1+0x60], R9 ;  /* 0x0000600901007387 */ /* 0x0001e20000100800 */
[----:B------:R-:W-:-:S02]  /*4730*/  LEA.HI.X.SX32 R220, R30, R3, 0x1, P4 ;  /* 0x000000031edc7211 */ /* 0x000fc400020f0eff */
[----:B------:R-:W-:Y:S02]  /*4740*/  CS2R R30, SRZ ;  /* 0x00000000001e7805 */ /* 0x000fe4000001ff00 */
[-C--:B------:R-:W-:Y:S01]  /*4750*/  LEA.HI.X.SX32 R235, R41, R3.reuse, 0x1, P0 ;  /* 0x0000000329eb7211 */ /* 0x080fe200000f0eff */
[----:B------:R-:W-:Y:S01]  /*4760*/  STL [R1+0x70], R11 ;  /* 0x0000700b01007387 */ /* 0x000fe20000100800 */
[-C--:B0-----:R-:W-:Y:S02]  /*4770*/  LEA.HI.X.SX32 R9, R26, R3.reuse, 0x1, P3 ;  /* 0x000000031a097211 */ /* 0x081fe400018f0eff */
[----:B------:R-:W-:Y:S02]  /*4780*/  CS2R R26, SRZ ;  /* 0x00000000001a7805 */ /* 0x000fe4000001ff00 */
[C---:B------:R-:W-:Y:S01]  /*4790*/  LEA R10, P3, R33.reuse, R2, 0x1 ;  /* 0x00000002210a7211 */ /* 0x040fe200078608ff */
[----:B------:R0:W-:Y:S03]  /*47a0*/  STL [R1+0x68], R9 ;  /* 0x0000680901007387 */ /* 0x0001e60000100800 */
[----:B------:R-:W-:-:S02]  /*47b0*/  LEA.HI.X.SX32 R225, R33, R3, 0x1, P3 ;  /* 0x0000000321e17211 */ /* 0x000fc400018f0eff */
[----:B------:R-:W-:Y:S02]  /*47c0*/  CS2R R32, SRZ ;  /* 0x0000000000207805 */ /* 0x000fe4000001ff00 */
[CC--:B------:R-:W-:Y:S01]  /*47d0*/  LEA R248, P3, R40.reuse, R2.reuse, 0x1 ;  /* 0x0000000228f87211 */ /* 0x0c0fe200078608ff */
[----:B------:R2:W-:Y:S03]  /*47e0*/  STL [R1+0x74], R10 ;  /* 0x0000740a01007387 */ /* 0x0005e60000100800 */
[----:B------:R-:W-:Y:S02]  /*47f0*/  LEA.HI.X.SX32 R234, R40, R3, 0x1, P3 ;  /* 0x0000000328ea7211 */ /* 0x000fe400018f0eff */
[-C--:B0-----:R-:W-:Y:S02]  /*4800*/  LEA R9, P2, R34, R2.reuse, 0x1 ;  /* 0x0000000222097211 */ /* 0x081fe400078408ff */
[----:B--2---:R-:W-:-:S03]  /*4810*/  LEA R10, P6, R38, R2, 0x1 ;  /* 0x00000002260a7211 */ /* 0x004fc600078c08ff */
[----:B------:R0:W-:Y:S01]  /*4820*/  STL [R1+0xe8], R9 ;  /* 0x0000e80901007387 */ /* 0x0001e20000100800 */
[----:B------:R-:W-:Y:S02]  /*4830*/  LEA.HI.X.SX32 R231, R38, R3, 0x1, P6 ;  /* 0x0000000326e77211 */ /* 0x000fe400030f0eff */
[----:B0-----:R-:W-:-:S04]  /*4840*/  LEA R9, P4, R36, R2, 0x1 ;  /* 0x0000000224097211 */ /* 0x001fc800078808ff */
[----:B------:R-:W-:Y:S01]  /*4850*/  LEA.HI.X.SX32 R233, R36, R3, 0x1, P4 ;  /* 0x0000000324e97211 */ /* 0x000fe200020f0eff */
[----:B------:R0:W-:Y:S01]  /*4860*/  STL [R1+0x7c], R9 ;  /* 0x00007c0901007387 */ /* 0x0001e20000100800 */
[----:B------:R-:W-:-:S03]  /*4870*/  CS2R R36, SRZ ;  /* 0x0000000000247805 */ /* 0x000fc6000001ff00 */
[----:B------:R-:W-:Y:S01]  /*4880*/  STL [R1+0x80], R10 ;  /* 0x0000800a01007387 */ /* 0x000fe20000100800 */
[----:B0-----:R-:W-:-:S05]  /*4890*/  LEA R9, P5, R39, R2, 0x1 ;  /* 0x0000000227097211 */ /* 0x001fca00078a08ff */
[----:B------:R0:W-:Y:S02]  /*48a0*/  STL [R1+0xec], R9 ;  /* 0x0000ec0901007387 */ /* 0x0001e40000100800 */
[-C--:B0-----:R-:W-:Y:S02]  /*48b0*/  LEA.HI.X.SX32 R9, R34, R3.reuse, 0x1, P2 ;  /* 0x0000000322097211 */ /* 0x081fe400010f0eff */
[----:B------:R-:W-:Y:S02]  /*48c0*/  CS2R R34, SRZ ;  /* 0x0000000000227805 */ /* 0x000fe4000001ff00 */
[C---:B------:R-:W-:Y:S01]  /*48d0*/  LEA R10, P2, R42.reuse, R2, 0x1 ;  /* 0x000000022a0a7211 */ /* 0x040fe200078408ff */
[----:B------:R0:W-:Y:S03]  /*48e0*/  STL [R1+0x78], R9 ;  /* 0x0000780901007387 */ /* 0x0001e60000100800 */
[----:B------:R-:W-:-:S02]  /*48f0*/  LEA.HI.X.SX32 R249, R42, R3, 0x1, P2 ;  /* 0x000000032af97211 */ /* 0x000fc400010f0eff */
[-C--:B------:R-:W-:Y:S01]  /*4900*/  LEA R11, P2, R52, R2.reuse, 0x1 ;  /* 0x00000002340b7211 */ /* 0x080fe200078408ff */
[----:B------:R2:W-:Y:S01]  /*4910*/  STL [R1+0x88], R10 ;  /* 0x0000880a01007387 */ /* 0x0005e20000100800 */
[-C--:B0-----:R-:W-:Y:S02]  /*4920*/  LEA R9, P1, R43, R2.reuse, 0x1 ;  /* 0x000000022b097211 */ /* 0x081fe400078208ff */
[----:B--2---:R-:W-:-:S03]  /*4930*/  LEA R10, P6, R46, R2, 0x1 ;  /* 0x000000022e0a7211 */ /* 0x004fc600078c08ff */
[----:B------:R0:W-:Y:S02]  /*4940*/  STL [R1+0xf0], R9 ;  /* 0x0000f00901007387 */ /* 0x0001e40000100800 */
[----:B0-----:R-:W-:-:S04]  /*4950*/  LEA R9, P4, R44, R2, 0x1 ;  /* 0x000000022c097211 */ /* 0x001fc800078808ff */
[----:B------:R-:W-:Y:S01]  /*4960*/  LEA.HI.X.SX32 R251, R44, R3, 0x1, P4 ;  /* 0x000000032cfb7211 */ /* 0x000fe200020f0eff */
[----:B------:R0:W-:Y:S01]  /*4970*/  STL [R1+0x90], R9 ;  /* 0x0000900901007387 */ /* 0x0001e20000100800 */
[----:B------:R-:W-:-:S03]  /*4980*/  CS2R R44, SRZ ;  /* 0x00000000002c7805 */ /* 0x000fc6000001ff00 */
[----:B------:R-:W-:Y:S01]  /*4990*/  STL [R1+0xf4], R10 ;  /* 0x0000f40a01007387 */ /* 0x000fe20000100800 */
[-C--:B0-----:R-:W-:Y:S02]  /*49a0*/  LEA.HI.X.SX32 R9, R39, R3.reuse, 0x1, P5 ;  /* 0x0000000327097211 */ /* 0x081fe400028f0eff */
[----:B------:R-:W-:Y:S02]  /*49b0*/  CS2R R38, SRZ ;  /* 0x0000000000267805 */ /* 0x000fe4000001ff00 */
[C---:B------:R-:W-:Y:S01]  /*49c0*/  LEA R252, P5, R48.reuse, R2, 0x1 ;  /* 0x0000000230fc7211 */ /* 0x040fe200078a08ff */
[----:B------:R0:W-:Y:S03]  /*49d0*/  STL [R1+0x84], R9 ;  /* 0x0000840901007387 */ /* 0x0001e60000100800 */
[----:B------:R-:W-:Y:S02]  /*49e0*/  LEA.HI.X.SX32 R236, R48, R3, 0x1, P5 ;  /* 0x0000000330ec7211 */ /* 0x000fe400028f0eff */
[----:B------:R-:W-:-:S02]  /*49f0*/  CS2R R48, SRZ ;  /* 0x0000000000307805 */ /* 0x000fc4000001ff00 */
[----:B0-----:R-:W-:-:S05]  /*4a00*/  LEA R9, P3, R50, R2, 0x1 ;  /* 0x0000000232097211 */ /* 0x001fca00078608ff */
[----:B------:R0:W-:Y:S04]  /*4a10*/  STL [R1+0x98], R9 ;  /* 0x0000980901007387 */ /* 0x0001e80000100800 */
[----:B------:R2:W-:Y:S01]  /*4a20*/  STL [R1+0xf8], R11 ;  /* 0x0000f80b01007387 */ /* 0x0005e20000100800 */
[-C--:B0-----:R-:W-:Y:S02]  /*4a30*/  LEA.HI.X.SX32 R9, R43, R3.reuse, 0x1, P1 ;  /* 0x000000032b097211 */ /* 0x081fe400008f0eff */
[-C--:B------:R-:W-:Y:S02]  /*4a40*/  LEA R10, P1, R54, R2.reuse, 0x1 ;  /* 0x00000002360a7211 */ /* 0x080fe400078208ff */
[----:B--2---:R-:W-:Y:S01]  /*4a50*/  LEA R11, P4, R58, R2, 0x1 ;  /* 0x000000023a0b7211 */ /* 0x004fe200078808ff */
[----:B------:R0:W-:Y:S01]  /*4a60*/  STL [R1+0x8c], R9 ;  /* 0x00008c0901007387 */ /* 0x0001e20000100800 */
[----:B------:R-:W-:-:S03]  /*4a70*/  LEA.HI.X.SX32 R237, R54, R3, 0x1, P1 ;  /* 0x0000000336ed7211 */ /* 0x000fc600008f0eff */
[----:B------:R2:W-:Y:S01]  /*4a80*/  STL [R1+0x4], R10 ;  /* 0x0000040a01007387 */ /* 0x0005e20000100800 */
[----:B0-----:R-:W-:Y:S02]  /*4a90*/  LEA R9, P0, R56, R2, 0x1 ;  /* 0x0000000238097211 */ /* 0x001fe400078008ff */
[----:B--2---:R-:W-:-:S03]  /*4aa0*/  LEA.HI.X.SX32 R10, R46, R3, 0x1, P6 ;  /* 0x000000032e0a7211 */ /* 0x004fc600030f0eff */
[----:B------:R0:W-:Y:S01]  /*4ab0*/  STL [R1+0xa0], R9 ;  /* 0x0000a00901007387 */ /* 0x0001e20000100800 */
[----:B------:R-:W-:-:S03]  /*4ac0*/  CS2R R46, SRZ ;  /* 0x00000000002e7805 */ /* 0x000fc6000001ff00 */
[----:B------:R-:W-:Y:S04]  /*4ad0*/  STL [R1+0xfc], R11 ;  /* 0x0000fc0b01007387 */ /* 0x000fe80000100800 */
[----:B------:R2:W-:Y:S01]  /*4ae0*/  STL [R1+0x94], R10 ;  /* 0x0000940a01007387 */ /* 0x0005e20000100800 */
[----:B0-----:R-:W-:-:S04]  /*4af0*/  LEA R9, P6, R60, R2, 0x1 ;  /* 0x000000023c097211 */ /* 0x001fc800078c08ff */
[----:B------:R-:W-:Y:S01]  /*4b00*/  LEA.HI.X.SX32 R238, R60, R3, 0x1, P6 ;  /* 0x000000033cee7211 */ /* 0x000fe200030f0eff */
[----:B------:R0:W-:Y:S01]  /*4b10*/  STL [R1+0xc], R9 ;  /* 0x00000c0901007387 */ /* 0x0001e20000100800 */
[----:B------:R-:W-:Y:S02]  /*4b20*/  CS2R R60, SRZ ;  /* 0x00000000003c7805 */ /* 0x000fe4000001ff00 */
[----:B--2---:R-:W-:-:S05]  /*4b30*/  LEA R10, P5, R62, R2, 0x1 ;  /* 0x000000023e0a7211 */ /* 0x004fca00078a08ff */
[----:B------:R2:W-:Y:S01]  /*4b40*/  STL [R1+0xa8], R10 ;  /* 0x0000a80a01007387 */ /* 0x0005e20000100800 */
[-C--:B0-----:R-:W-:Y:S02]  /*4b50*/  LEA.HI.X.SX32 R9, R50, R3.reuse, 0x1, P3 ;  /* 0x0000000332097211 */ /* 0x081fe400018f0eff */
[----:B------:R-:W-:Y:S02]  /*4b60*/  CS2R R50, SRZ ;  /* 0x0000000000327805 */ /* 0x000fe4000001ff00 */
[----:B------:R-:W-:Y:S01]  /*4b70*/  LEA R11, P3, R64, R2, 0x1 ;  /* 0x00000002400b7211 */ /* 0x000fe200078608ff */
[----:B------:R0:W-:Y:S01]  /*4b80*/  STL [R1], R9 ;  /* 0x0000000901007387 */ /* 0x0001e20000100800 */
[----:B--2---:R-:W-:-:S03]  /*4b90*/  LEA.HI.X.SX32 R10, R52, R3, 0x1, P2 ;  /* 0x00000003340a7211 */ /* 0x004fc600010f0eff */
        /* <DEDUP_REMOVED lines=11> */
[----:B------:R0:W-:Y:S01]  /*4c50*/  STL [R1+0x8], R9 ;  /* 0x0000080901007387 */ /* 0x0001e20000100800 */
[----:B--2---:R-:W-:-:S03]  /*4c60*/  LEA.HI.X.SX32 R10, R58, R3, 0x1, P4 ;  /* 0x000000033a0a7211 */ /* 0x004fc600020f0eff */
[----:B------:R-:W-:Y:S01]  /*4c70*/  STL [R1+0x104], R11 ;  /* 0x0001040b01007387 */ /* 0x000fe20000100800 */
[----:B------:R-:W-:-:S03]  /*4c80*/  CS2R R58, SRZ ;  /* 0x00000000003a7805 */ /* 0x000fc6000001ff00 */
        /* <DEDUP_REMOVED lines=46> */
[----:B--2---:R-:W-:-:S05]  /*4f70*/  LEA R10, P3, R92, R2, 0x1 ;  /* 0x000000025c0a7211 */ /* 0x004fca00078608ff */
[----:B------:R2:W-:Y:S01]  /*4f80*/  STL [R1+0xd0], R10 ;  /* 0x0000d00a01007387 */ /* 0x0005e20000100800 */
[----:B0-----:R-:W-:Y:S02]  /*4f90*/  LEA.HI.X.SX32 R9, R80, R3, 0x1, P2 ;  /* 0x0000000350097211 */ /* 0x001fe400010f0eff */
[----:B------:R-:W-:-:S03]  /*4fa0*/  LEA R11, P2, R94, R2, 0x1 ;  /* 0x000000025e0b7211 */ /* 0x000fc600078408ff */
[----:B------:R0:W-:Y:S01]  /*4fb0*/  STL [R1+0x28], R9 ;  /* 0x0000280901007387 */ /* 0x0001e20000100800 */
[----:B--2---:R-:W-:-:S03]  /*4fc0*/  LEA.HI.X.SX32 R10, R82, R3, 0x1, P1 ;  /* 0x00000003520a7211 */ /* 0x004fc600008f0eff */
[----:B------:R2:W-:Y:S04]  /*4fd0*/  STL [R1+0x114], R11 ;  /* 0x0001140b01007387 */ /* 0x0005e80000100800 */
[----:B------:R4:W-:Y:S01]  /*4fe0*/  STL [R1+0xc4], R10 ;  /* 0x0000c40a01007387 */ /* 0x0009e20000100800 */
[-C--:B0-----:R-:W-:Y:S02]  /*4ff0*/  LEA R9, P1, R96, R2.reuse, 0x1 ;  /* 0x0000000260097211 */ /* 0x081fe400078208ff */
[----:B--2---:R-:W-:-:S03]  /*5000*/  LEA R11, P0, R98, R2, 0x1 ;  /* 0x00000002620b7211 */ /* 0x004fc600078008ff */
[----:B------:R0:W-:Y:S01]  /*5010*/  STL [R1+0x3c], R9 ;  /* 0x00003c0901007387 */ /* 0x0001e20000100800 */
[-C--:B------:R-:W-:Y:S02]  /*5020*/  LEA.HI.X.SX32 R246, R96, R3.reuse, 0x1, P1 ;  /* 0x0000000360f67211 */ /* 0x080fe400008f0eff */
[----:B------:R-:W-:Y:S02]  /*5030*/  CS2R R96, SRZ ;  /* 0x0000000000607805 */ /* 0x000fe4000001ff00 */
[-C--:B----4-:R-:W-:Y:S01]  /*5040*/  LEA.HI.X.SX32 R10, R86, R3.reuse, 0x1, P4 ;  /* 0x00000003560a7211 */ /* 0x090fe200020f0eff */
[----:B------:R-:W-:Y:S01]  /*5050*/  STL [R1+0x40], R11 ;  /* 0x0000400b01007387 */ /* 0x000fe20000100800 */
[----:B------:R-:W-:Y:S02]  /*5060*/  LEA.HI.X.SX32 R247, R98, R3, 0x1, P0 ;  /* 0x0000000362f77211 */ /* 0x000fe400000f0eff */
[----:B------:R-:W-:Y:S02]  /*5070*/  CS2R R86, SRZ ;  /* 0x0000000000567805 */ /* 0x000fe4000001ff00 */
[----:B------:R-:W-:Y:S01]  /*5080*/  CS2R R98, SRZ ;  /* 0x0000000000627805 */ /* 0x000fe2000001ff00 */
[----:B------:R-:W-:Y:S01]  /*5090*/  STL [R1+0x30], R10 ;  /* 0x0000300a01007387 */ /* 0x000fe20000100800 */
[----:B0-----:R-:W-:-:S02]  /*50a0*/  LEA R9, P4, R100, R2, 0x1 ;  /* 0x0000000264097211 */ /* 0x001fc400078808ff */
[----:B------:R-:W-:Y:S02]  /*50b0*/  LEA.HI.X.SX32 R2, R88, R3, 0x1, P6 ;  /* 0x0000000358027211 */ /* 0x000fe400030f0eff */
[C---:B-1----:R-:W-:Y:S01]  /*50c0*/  LEA R4, P6, R8.reuse, R4, 0x1 ;  /* 0x0000000408047211 */ /* 0x042fe200078c08ff */
[----:B------:R0:W-:Y:S03]  /*50d0*/  STL [R1+0xd8], R9 ;  /* 0x0000d80901007387 */ /* 0x0001e60000100800 */
[----:B------:R-:W-:Y:S01]  /*50e0*/  LEA.HI.X.SX32 R5, R8, R5, 0x1, P6 ;  /* 0x0000000508057211 */ /* 0x000fe200030f0eff */
[----:B------:R1:W-:Y:S01]  /*50f0*/  STL [R1+0xcc], R2 ;  /* 0x0000cc0201007387 */ /* 0x0003e20000100800 */
[-C--:B0-----:R-:W-:Y:S02]  /*5100*/  LEA.HI.X.SX32 R9, R92, R3.reuse, 0x1, P3 ;  /* 0x000000035c097211 */ /* 0x081fe400018f0eff */
[----:B-1----:R-:W-:-:S03]  /*5110*/  LEA.HI.X.SX32 R2, R94, R3, 0x1, P2 ;  /* 0x000000035e027211 */ /* 0x002fc600010f0eff */
[----:B------:R0:W-:Y:S04]  /*5120*/  STL [R1+0x38], R9 ;  /* 0x0000380901007387 */ /* 0x0001e80000100800 */
[----:B------:R1:W-:Y:S01]  /*5130*/  STL [R1+0xd4], R2 ;  /* 0x0000d40201007387 */ /* 0x0003e20000100800 */
[----:B0-----:R-:W0:Y:S01]  /*5140*/  LDC R9, c[0x0][0x3ac] ;  /* 0x0000eb00ff097b82 */ /* 0x001e220000000800 */
[----:B-1----:R-:W-:-:S05]  /*5150*/  LEA.HI.X.SX32 R2, R100, R3, 0x1, P4 ;  /* 0x0000000364027211 */ /* 0x002fca00020f0eff */
[----:B------:R0:W-:Y:S02]  /*5160*/  STL [R1+0x44], R2 ;  /* 0x0000440201007387 */ /* 0x0001e40000100800 */
[----:B0-----:R-:W-:Y:S02]  /*5170*/  IMAD R2, R0, R9, RZ ;  /* 0x0000000900027224 */ /* 0x001fe400078e02ff */
[----:B------:R-:W-:-:S03]  /*5180*/  IMAD.SHL.U32 R192, R9, 0x20, RZ ;  /* 0x0000002009c07824 */ /* 0x000fc600078e00ff */
[----:B------:R-:W-:-:S04]  /*5190*/  SHF.R.S32.HI R3, RZ, 0x1f, R2 ;  /* 0x0000001fff037819 */ /* 0x000fc80000011402 */
[C---:B------:R-:W-:Y:S01]  /*51a0*/  SHF.L.U64.HI R0, R2.reuse, 0x1, R3 ;  /* 0x0000000102007819 */ /* 0x040fe20000010203 */
[----:B------:R-:W-:Y:S02]  /*51b0*/  IMAD.SHL.U32 R2, R2, 0x2, RZ ;  /* 0x0000000202027824 */ /* 0x000fe400078e00ff */
[----:B---3--:R-:W-:-:S07]  /*51c0*/  IMAD.U32 R3, RZ, RZ, UR41 ;  /* 0x00000029ff037e24 */ /* 0x008fce000f8e00ff */
.L_x_1:
[C---:B------:R-:W-:Y:S01]  /*51d0*/  ISETP.GT.AND P0, PT, R3.reuse, 0x2, PT ;  /* 0x000000020300780c */ /* 0x040fe20003f04270 */
[----:B------:R-:W-:Y:S01]  /*51e0*/  IMAD.U32 R8, RZ, RZ, UR4 ;  /* 0x00000004ff087e24 */ /* 0x000fe2000f8e00ff */
[----:B------:R-:W-:Y:S01]  /*51f0*/  PRMT R81, RZ, 0x7610, R81 ;  /* 0x00007610ff517816 */ /* 0x000fe20000000051 */
[----:B------:R-:W2:Y:S02]  /*5200*/  LDL R101, [R1+0x50] ;  /* 0x0000500001657983 */ /* 0x000ea40000100800 */
[----:B------:R-:W-:Y:S01]  /*5210*/  IMAD.WIDE R8, R8, 0x2, R4 ;  /* 0x0000000208087825 */ /* 0x000fe200078e0204 */
[C---:B------:R-:W-:Y:S01]  /*5220*/  ISETP.GT.AND P1, PT, R3.reuse, 0x3, PT ;  /* 0x000000030300780c */ /* 0x040fe20003f24270 */
[----:B------:R-:W-:Y:S01]  /*5230*/  STL [R1+0x1c4], R69 ;  /* 0x0001c44501007387 */ /* 0x000fe20000100800 */
[C---:B------:R-:W-:Y:S01]  /*5240*/  ISETP.GT.AND P2, PT, R3.reuse, 0x4, PT ;  /* 0x000000040300780c */ /* 0x040fe20003f44270 */
[----:B------:R-:W-:Y:S01]  /*5250*/  IMAD.U32 R10, RZ, RZ, UR38 ;  /* 0x00000026ff0a7e24 */ /* 0x000fe2000f8e00ff */
[C---:B------:R-:W-:Y:S01]  /*5260*/  ISETP.GT.AND P3, PT, R3.reuse, 0x6, PT ;  /* 0x000000060300780c */ /* 0x040fe20003f64270 */
[----:B------:R-:W-:Y:S01]  /*5270*/  IMAD.U32 R12, RZ, RZ, UR37 ;  /* 0x00000025ff0c7e24 */ /* 0x000fe2000f8e00ff */
[C---:B------:R-:W-:Y:S01]  /*5280*/  ISETP.GT.AND P4, PT, R3.reuse, 0x7, PT ;  /* 0x000000070300780c */ /* 0x040fe20003f84270 */
[----:B------:R0:W3:Y:S01]  /*5290*/  @P0 LDG.E.U16 R81, desc[UR10][R8.64] ;  /* 0x0000000a08510981 */ /* 0x0000e2000c1e1500 */
[----:B------:R-:W-:Y:S01]  /*52a0*/  ISETP.GT.AND P0, PT, R3, 0x5, PT ;  /* 0x000000050300780c */ /* 0x000fe20003f04270 */
[----:B------:R-:W-:Y:S01]  /*52b0*/  IMAD.U32 R14, RZ, RZ, UR36 ;  /* 0x00000024ff0e7e24 */ /* 0x000fe2000f8e00ff */
[----:B------:R-:W-:Y:S01]  /*52c0*/  PRMT R107, RZ, 0x7610, R107 ;  /* 0x00007610ff6b7816 */ /* 0x000fe2000000006b */
[----:B------:R-:W-:Y:S01]  /*52d0*/  IMAD.WIDE R10, R10, 0x2, R4 ;  /* 0x000000020a0a7825 */ /* 0x000fe200078e0204 */
[----:B------:R-:W-:Y:S01]  /*52e0*/  PRMT R103, RZ, 0x7610, R103 ;  /* 0x00007610ff677816 */ /* 0x000fe20000000067 */
[----:B------:R-:W-:Y:S02]  /*52f0*/  STL [R1+0x1c0], R70 ;  /* 0x0001c04601007387 */ /* 0x000fe40000100800 */
[----:B0-----:R-:W-:Y:S01]  /*5300*/  IMAD.U32 R8, RZ, RZ, UR39 ;  /* 0x00000027ff087e24 */ /* 0x001fe2000f8e00ff */
[----:B------:R-:W-:Y:S01]  /*5310*/  PRMT R92, RZ, 0x7610, R92 ;  /* 0x00007610ff5c7816 */ /* 0x000fe2000000005c */
[----:B------:R-:W-:Y:S01]  /*5320*/  IMAD.U32 R16, RZ, RZ, UR35 ;  /* 0x00000023ff107e24 */ /* 0x000fe2000f8e00ff */
[----:B------:R-:W-:Y:S01]  /*5330*/  PRMT R88, RZ, 0x7610, R88 ;  /* 0x00007610ff587816 */ /* 0x000fe20000000058 */
[----:B------:R-:W-:Y:S01]  /*5340*/  IMAD.WIDE R8, R8, 0x2, R4 ;  /* 0x0000000208087825 */ /* 0x000fe200078e0204 */
[----:B------:R-:W-:Y:S01]  /*5350*/  PRMT R53, RZ, 0x7610, R53 ;  /* 0x00007610ff357816 */ /* 0x000fe20000000035 */
[----:B------:R-:W4:Y:S02]  /*5360*/  @P2 LDG.E.U16 R103, desc[UR10][R10.64] ;  /* 0x0000000a0a672981 */ /* 0x000f24000c1e1500 */
[----:B------:R-:W-:-:S02]  /*5370*/  IMAD.WIDE R12, R12, 0x2, R4 ;  /* 0x000000020c0c7825 */ /* 0x000fc400078e0204 */
[----:B------:R-:W2:Y:S02]  /*5380*/  @P1 LDG.E.U16 R107, desc[UR10][R8.64] ;  /* 0x0000000a086b1981 */ /* 0x000ea4000c1e1500 */
[--C-:B------:R-:W-:Y:S01]  /*5390*/  IMAD.WIDE R14, R14, 0x2, R4.reuse ;  /* 0x000000020e0e7825 */ /* 0x100fe200078e0204 */
[C---:B------:R-:W-:Y:S01]  /*53a0*/  ISETP.GT.AND P1, PT, R3.reuse, 0x8, PT ;  /* 0x000000080300780c */ /* 0x040fe20003f24270 */
[----:B------:R0:W2:Y:S01]  /*53b0*/  @P0 LDG.E.U16 R92, desc[UR10][R12.64] ;  /* 0x0000000a0c5c0981 */ /* 0x0000a2000c1e1500 */
[C---:B------:R-:W-:Y:S01]  /*53c0*/  ISETP.GT.AND P2, PT, R3.reuse, 0x9, PT ;  /* 0x000000090300780c */ /* 0x040fe20003f44270 */
[----:B------:R-:W-:Y:S02]  /*53d0*/  IMAD.WIDE R16, R16, 0x2, R4 ;  /* 0x0000000210107825 */ /* 0x000fe400078e0204 */
[----:B------:R1:W2:Y:S01]  /*53e0*/  @P3 LDG.E.U16 R88, desc[UR10][R14.64] ;  /* 0x0000000a0e583981 */ /* 0x0002a2000c1e1500 */
[----:B------:R-:W-:Y:S01]  /*53f0*/  ISETP.GT.AND P3, PT, R3, 0xa, PT ;  /* 0x0000000a0300780c */ /* 0x000fe20003f64270 */
[----:B------:R-:W-:-:S02]  /*5400*/  IMAD.U32 R18, RZ, RZ, UR33 ;  /* 0x00000021ff127e24 */ /* 0x000fc4000f8e00ff */
[----:B------:R1:W2:Y:S01]  /*5410*/  @P4 LDG.E.U16 R53, desc[UR10][R16.64] ;  /* 0x0000000a10354981 */ /* 0x0002a2000c1e1500 */
[----:B0-----:R-:W-:Y:S01]  /*5420*/  IMAD.U32 R12, RZ, RZ, UR34 ;  /* 0x00000022ff0c7e24 */ /* 0x001fe2000f8e00ff */
[C---:B------:R-:W-:Y:S01]  /*5430*/  ISETP.GT.AND P0, PT, R3.reuse, RZ, PT ;  /* 0x000000ff0300720c */ /* 0x040fe20003f04270 */
[----:B------:R-:W-:Y:S01]  /*5440*/  IMAD.U32 R8, RZ, RZ, UR32 ;  /* 0x00000020ff087e24 */ /* 0x000fe2000f8e00ff */
[----:B------:R-:W-:Y:S01]  /*5450*/  PRMT R80, RZ, 0x7610, R80 ;  /* 0x00007610ff507816 */ /* 0x000fe20000000050 */
[----:B------:R-:W-:Y:S01]  /*5460*/  IMAD.WIDE R12, R12, 0x2, R4 ;  /* 0x000000020c0c7825 */ /* 0x000fe200078e0204 */
[----:B-1----:R-:W-:Y:S01]  /*5470*/  PRMT R15, RZ, 0x7610, R15 ;  /* 0x00007610ff0f7816 */ /* 0x002fe2000000000f */
[----:B------:R-:W0:Y:S01]  /*5480*/  LDC R14, c[0x0][0x3a8] ;  /* 0x0000ea00ff0e7b82 */ /* 0x000e220000000800 */
[----:B------:R-:W-:Y:S01]  /*5490*/  PRMT R106, RZ, 0x7610, R106 ;  /* 0x00007610ff6a7816 */ /* 0x000fe2000000006a */
[----:B------:R-:W-:Y:S01]  /*54a0*/  STL [R1+0x1bc], R71 ;  /* 0x0001bc4701007387 */ /* 0x000fe20000100800 */
[----:B------:R-:W-:Y:S01]  /*54b0*/  PRMT R17, RZ, 0x7610, R17 ;  /* 0x00007610ff117816 */ /* 0x000fe20000000011 */
[--C-:B------:R-:W-:Y:S01]  /*54c0*/  IMAD.WIDE R18, R18, 0x2, R4.reuse ;  /* 0x0000000212127825 */ /* 0x100fe200078e0204 */
[----:B------:R-:W-:Y:S01]  /*54d0*/  ISETP.GT.AND P4, PT, R3, 0xb, PT ;  /* 0x0000000b0300780c */ /* 0x000fe20003f84270 */
[----:B------:R-:W-:Y:S02]  /*54e0*/  STL [R1+0x1a8], R24 ;  /* 0x0001a81801007387 */ /* 0x000fe40000100800 */
[----:B------:R-:W-:-:S02]  /*54f0*/  IMAD.WIDE R8, R8, 0x2, R4 ;  /* 0x0000000208087825 */ /* 0x000fc400078e0204 */
[----:B------:R-:W2:Y:S01]  /*5500*/  @P1 LDG.E.U16 R17, desc[UR10][R12.64] ;  /* 0x0000000a0c111981 */ /* 0x000ea2000c1e1500 */
[C---:B------:R-:W-:Y:S01]  /*5510*/  ISETP.GT.AND P1, PT, R3.reuse, 0xc, PT ;  /* 0x0000000c0300780c */ /* 0x040fe20003f24270 */
[----:B------:R-:W-:Y:S02]  /*5520*/  IMAD.U32 R10, RZ, RZ, UR31 ;  /* 0x0000001fff0a7e24 */ /* 0x000fe4000f8e00ff */
[----:B------:R1:W2:Y:S02]  /*5530*/  @P2 LDG.E.U16 R15, desc[UR10][R18.64] ;  /* 0x0000000a120f2981 */ /* 0x0002a4000c1e1500 */
[----:B------:R-:W-:Y:S02]  /*5540*/  IMAD.WIDE R10, R10, 0x2, R4 ;  /* 0x000000020a0a7825 */ /* 0x000fe400078e0204 */
[----:B------:R1:W2:Y:S01]  /*5550*/  @P3 LDG.E.U16 R80, desc[UR10][R8.64] ;  /* 0x0000000a08503981 */ /* 0x0002a2000c1e1500 */
[----:B------:R-:W-:Y:S02]  /*5560*/  ISETP.GT.AND P2, PT, R3, 0xd, PT ;  /* 0x0000000d0300780c */ /* 0x000fe40003f44270 */
[----:B------:R-:W-:Y:S01]  /*5570*/  PRMT R102, RZ, 0x7610, R102 ;  /* 0x00007610ff667816 */ /* 0x000fe20000000066 */
[----:B------:R1:W2:Y:S02]  /*5580*/  @P4 LDG.E.U16 R106, desc[UR10][R10.64] ;  /* 0x0000000a0a6a4981 */ /* 0x0002a4000c1e1500 */
[----:B-1----:R-:W-:-:S02]  /*5590*/  PRMT R19, RZ, 0x7610, R19 ;  /* 0x00007610ff137816 */ /* 0x002fc40000000013 */
[----:B------:R-:W-:Y:S01]  /*55a0*/  PRMT R91, RZ, 0x7610, R91 ;  /* 0x00007610ff5b7816 */ /* 0x000fe2000000005b */
[----:B------:R-:W-:Y:S01]  /*55b0*/  STL [R1+0x1a4], R25 ;  /* 0x0001a41901007387 */ /* 0x000fe20000100800 */
[----:B------:R-:W-:-:S03]  /*55c0*/  IMAD.U32 R8, RZ, RZ, UR30 ;  /* 0x0000001eff087e24 */ /* 0x000fc6000f8e00ff */
[----:B------:R-:W2:Y:S01]  /*55d0*/  @P0 LDG.E.U16 R19, desc[UR10][R4.64] ;  /* 0x0000000a04130981 */ /* 0x000ea2000c1e1500 */
[C---:B------:R-:W-:Y:S01]  /*55e0*/  ISETP.GT.AND P0, PT, R3.reuse, 0x10, PT ;  /* 0x000000100300780c */ /* 0x040fe20003f04270 */
[----:B------:R-:W-:Y:S01]  /*55f0*/  IMAD.WIDE R8, R8, 0x2, R4 ;  /* 0x0000000208087825 */ /* 0x000fe200078e0204 */
[----:B------:R-:W-:Y:S01]  /*5600*/  PRMT R16, RZ, 0x7610, R16 ;  /* 0x00007610ff107816 */ /* 0x000fe20000000010 */
[----:B------:R-:W-:Y:S02]  /*5610*/  STL [R1+0x1a0], R26 ;  /* 0x0001a01a01007387 */ /* 0x000fe40000100800 */
[----:B------:R-:W-:Y:S02]  /*5620*/  IMAD.U32 R10, RZ, RZ, UR29 ;  /* 0x0000001dff0a7e24 */ /* 0x000fe4000f8e00ff */
[----:B------:R-:W-:Y:S01]  /*5630*/  IMAD.U32 R12, RZ, RZ, UR26 ;  /* 0x0000001aff0c7e24 */ /* 0x000fe2000f8e00ff */
[----:B------:R1:W2:Y:S01]  /*5640*/  @P1 LDG.E.U16 R102, desc[UR10][R8.64] ;  /* 0x0000000a08661981 */ /* 0x0002a2000c1e1500 */
[----:B------:R-:W-:Y:S01]  /*5650*/  IMAD.WIDE R10, R10, 0x2, R4 ;  /* 0x000000020a0a7825 */ /* 0x000fe200078e0204 */
[----:B------:R-:W-:-:S02]  /*5660*/  ISETP.GT.AND P1, PT, R3, 0xe, PT ;  /* 0x0000000e0300780c */ /* 0x000fc40003f24270 */
[C---:B------:R-:W-:Y:S01]  /*5670*/  ISETP.GT.AND P3, PT, R3.reuse, 0x18, PT ;  /* 0x000000180300780c */ /* 0x040fe20003f64270 */
[----:B------:R-:W-:Y:S01]  /*5680*/  IMAD.WIDE R12, R12, 0x2, R4 ;  /* 0x000000020c0c7825 */ /* 0x000fe200078e0204 */
[----:B------:R0:W2:Y:S01]  /*5690*/  @P2 LDG.E.U16 R91, desc[UR10][R10.64] ;  /* 0x0000000a0a5b2981 */ /* 0x0000a2000c1e1500 */
[C---:B------:R-:W-:Y:S02]  /*56a0*/  ISETP.GT.AND P2, PT, R3.reuse, 0xf, PT ;  /* 0x0000000f0300780c */ /* 0x040fe40003f44270 */
[----:B-1----:R-:W-:Y:S01]  /*56b0*/  IMAD.U32 R8, RZ, RZ, UR28 ;  /* 0x0000001cff087e24 */ /* 0x002fe2000f8e00ff */
[----:B------:R1:W2:Y:S01]  /*56c0*/  @P0 LDG.E.U16 R16, desc[UR10][R12.64] ;  /* 0x0000000a0c100981 */ /* 0x0002a2000c1e1500 */
[----:B------:R-:W-:Y:S02]  /*56d0*/  PRMT R83, RZ, 0x7610, R83 ;  /* 0x00007610ff537816 */ /* 0x000fe40000000053 */
[----:B------:R-:W-:Y:S01]  /*56e0*/  IMAD.WIDE R8, R8, 0x2, R4 ;  /* 0x0000000208087825 */ /* 0x000fe200078e0204 */
[----:B------:R-:W-:Y:S01]  /*56f0*/  ISETP.GT.AND P0, PT, R3, 0x1, PT ;  /* 0x000000010300780c */ /* 0x000fe20003f04270 */
[----:B------:R-:W-:Y:S02]  /*5700*/  STL [R1+0x19c], R27 ;  /* 0x00019c1b01007387 */ /* 0x000fe40000100800 */
[----:B0-----:R-:W-:Y:S01]  /*5710*/  IMAD.U32 R10, RZ, RZ, UR18 ;  /* 0x00000012ff0a7e24 */ /* 0x001fe2000f8e00ff */
[----:B------:R-:W-:Y:S01]  /*5720*/  PRMT R52, RZ, 0x7610, R52 ;  /* 0x00007610ff347816 */ /* 0x000fe20000000034 */
[----:B------:R0:W2:Y:S01]  /*5730*/  @P1 LDG.E.U16 R83, desc[UR10][R8.64] ;  /* 0x0000000a08531981 */ /* 0x0000a2000c1e1500 */
[----:B-1----:R-:W-:-:S02]  /*5740*/  IMAD.U32 R12, RZ, RZ, UR27 ;  /* 0x0000001bff0c7e24 */ /* 0x002fc4000f8e00ff */
[----:B------:R-:W-:Y:S01]  /*5750*/  IMAD.WIDE R10, R10, 0x2, R4 ;  /* 0x000000020a0a7825 */ /* 0x000fe200078e0204 */
[----:B------:R-:W-:Y:S01]  /*5760*/  PRMT R42, RZ, 0x7610, R42 ;  /* 0x00007610ff2a7816 */ /* 0x000fe2000000002a */
[----:B-----5:R1:W-:Y:S01]  /*5770*/  STL [R1+0x11c], R6 ;  /* 0x00011c0601007387 */ /* 0x0203e20000100800 */
[----:B------:R-:W-:Y:S02]  /*5780*/  PRMT R110, RZ, 0x7610, R110 ;  /* 0x00007610ff6e7816 */ /* 0x000fe4000000006e */
[----:B------:R-:W-:Y:S01]  /*5790*/  ISETP.GT.AND P1, PT, R3, 0x11, PT ;  /* 0x000000110300780c */ /* 0x000fe20003f24270 */
[----:B------:R1:W2:Y:S01]  /*57a0*/  @P3 LDG.E.U16 R52, desc[UR10][R10.64] ;  /* 0x0000000a0a343981 */ /* 0x0002a2000c1e1500 */
[----:B0-----:R-:W-:Y:S01]  /*57b0*/  IMAD.WIDE R8, R12, 0x2, R4 ;  /* 0x000000020c087825 */ /* 0x001fe200078e0204 */
[----:B------:R-:W-:-:S04]  /*57c0*/  PRMT R18, RZ, 0x7610, R18 ;  /* 0x00007610ff127816 */ /* 0x000fc80000000012 */
[----:B------:R0:W2:Y:S01]  /*57d0*/  @P2 LDG.E.U16 R42, desc[UR10][R8.64] ;  /* 0x0000000a082a2981 */ /* 0x0000a2000c1e1500 */
[----:B-1----:R-:W-:Y:S01]  /*57e0*/  IMAD.WIDE R10, R14, 0x2, R4 ;  /* 0x000000020e0a7825 */ /* 0x002fe200078e0204 */
[----:B------:R-:W-:Y:S02]  /*57f0*/  PRMT R108, RZ, 0x7610, R108 ;  /* 0x00007610ff6c7816 */ /* 0x000fe4000000006c */
[----:B------:R-:W2:Y:S01]  /*5800*/  LDL.LU R6, [R1+0x108] ;  /* 0x0001080001067983 */ /* 0x000ea20000300800 */
[----:B0-----:R-:W-:-:S03]  /*5810*/  IMAD.U32 R8, RZ, RZ, UR25 ;  /* 0x00000019ff087e24 */ /* 0x001fc6000f8e00ff */
[----:B------:R0:W2:Y:S01]  /*5820*/  @P0 LDG.E.U16 R110, desc[UR10][R10.64] ;  /* 0x0000000a0a6e0981 */ /* 0x0000a2000c1e1500 */
[----:B------:R-:W-:Y:S01]  /*5830*/  ISETP.GT.AND P0, PT, R3, 0x12, PT ;  /* 0x000000120300780c */ /* 0x000fe20003f04270 */
[----:B------:R-:W-:-:S05]  /*5840*/  IMAD.WIDE R8, R8, 0x2, R4 ;  /* 0x0000000208087825 */ /* 0x000fca00078e0204 */
[----:B------:R1:W2:Y:S01]  /*5850*/  @P1 LDG.E.U16 R18, desc[UR10][R8.64] ;  /* 0x0000000a08121981 */ /* 0x0002a2000c1e1500 */
[----:B0-----:R-:W-:Y:S01]  /*5860*/  IMAD.U32 R10, RZ, RZ, UR24 ;  /* 0x00000018ff0a7e24 */ /* 0x001fe2000f8e00ff */
[----:B------:R-:W-:-:S03]  /*5870*/  ISETP.GT.AND P1, PT, R3, 0x19, PT ;  /* 0x000000190300780c */ /* 0x000fc60003f24270 */
[----:B-1----:R-:W-:Y:S01]  /*5880*/  IMAD.WIDE R8, R10, 0x2, R4 ;  /* 0x000000020a087825 */ /* 0x002fe200078e0204 */
[----:B------:R-:W-:-:S04]  /*5890*/  PRMT R109, RZ, 0x7610, R109 ;  /* 0x00007610ff6d7816 */ /* 0x000fc8000000006d */
[----:B------:R0:W2:Y:S01]  /*58a0*/  @P0 LDG.E.U16 R108, desc[UR10][R8.64] ;  /* 0x0000000a086c0981 */ /* 0x0000a2000c1e1500 */
[----:B------:R-:W-:Y:S01]  /*58b0*/  ISETP.GT.AND P0, PT, R3, 0x13, PT ;  /* 0x000000130300780c */ /* 0x000fe20003f04270 */
[----:B0-----:R-:W-:-:S04]  /*58c0*/  IMAD.U32 R8, RZ, RZ, UR17 ;  /* 0x00000011ff087e24 */ /* 0x001fc8000f8e00ff */
[----:B------:R-:W-:Y:S01]  /*58d0*/  IMAD.WIDE R8, R8, 0x2, R4 ;  /* 0x0000000208087825 */ /* 0x000fe200078e0204 */
[----:B------:R-:W-:-:S04]  /*58e0*/  PRMT R105, RZ, 0x7610, R105 ;  /* 0x00007610ff697816 */ /* 0x000fc80000000069 */
[----:B------:R0:W3:Y:S02]  /*58f0*/  @P1 LDG.E.U16 R109, desc[UR10][R8.64] ;  /* 0x0000000a086d1981 */ /* 0x0000e4000c1e1500 */
[----:B0-----:R-:W-:-:S04]  /*5900*/  IMAD.U32 R8, RZ, RZ, UR23 ;  /* 0x00000017ff087e24 */ /* 0x001fc8000f8e00ff */
[----:B------:R-:W-:-:S05]  /*5910*/  IMAD.WIDE R8, R8, 0x2, R4 ;  /* 0x0000000208087825 */ /* 0x000fca00078e0204 */
[----:B------:R0:W3:Y:S01]  /*5920*/  @P0 LDG.E.U16 R105, desc[UR10][R8.64] ;  /* 0x0000000a08690981 */ /* 0x0000e2000c1e1500 */
[----:B------:R-:W-:Y:S02]  /*5930*/  ISETP.GT.AND P0, PT, R3, 0x14, PT ;  /* 0x000000140300780c */ /* 0x000fe40003f04270 */
[----:B------:R-:W-:Y:S01]  /*5940*/  PRMT R100, RZ, 0x7610, R100 ;  /* 0x00007610ff647816 */ /* 0x000fe20000000064 */
[----:B0-----:R-:W-:-:S04]  /*5950*/  IMAD.U32 R8, RZ, RZ, UR22 ;  /* 0x00000016ff087e24 */ /* 0x001fc8000f8e00ff */
[----:B------:R-:W-:-:S06]  /*5960*/  IMAD.WIDE R8, R8, 0x2, R4 ;  /* 0x0000000208087825 */ /* 0x000fcc00078e0204 */
        /* <DEDUP_REMOVED lines=28> */
[----:B------:R-:W1:Y:S01]  /*5b30*/  S2R R10, SR_TID.X ;  /* 0x00000000000a7919 */ /* 0x000e620000002100 */
[----:B0-----:R-:W-:-:S04]  /*5b40*/  IMAD.U32 R8, RZ, RZ, UR14 ;  /* 0x0000000eff087e24 */ /* 0x001fc8000f8e00ff */
[----:B------:R-:W-:-:S05]  /*5b50*/  IMAD.WIDE R8, R8, 0x2, R4 ;  /* 0x0000000208087825 */ /* 0x000fca00078e0204 */
[----:B------:R0:W4:Y:S01]  /*5b60*/  @P0 LDG.E.U16 R93, desc[UR10][R8.64] ;  /* 0x0000000a085d0981 */ /* 0x000122000c1e1500 */
[----:B------:R-:W-:Y:S02]  /*5b70*/  ISETP.GT.AND P0, PT, R3, 0x1d, PT ;  /* 0x0000001d0300780c */ /* 0x000fe40003f04270 */
[----:B------:R-:W-:Y:S01]  /*5b80*/  PRMT R89, RZ, 0x7610, R89 ;  /* 0x00007610ff597816 */ /* 0x000fe20000000059 */
[----:B0-----:R-:W-:-:S04]  /*5b90*/  IMAD.U32 R8, RZ, RZ, UR13 ;  /* 0x0000000dff087e24 */ /* 0x001fc8000f8e00ff */
[----:B------:R-:W-:-:S06]  /*5ba0*/  IMAD.WIDE R8, R8, 0x2, R4 ;  /* 0x0000000208087825 */ /* 0x000fcc00078e0204 */
[----:B------:R0:W4:Y:S01]  /*5bb0*/  @P0 LDG.E.U16 R89, desc[UR10][R8.64] ;  /* 0x0000000a08590981 */ /* 0x000122000c1e1500 */
[----:B------:R-:W-:Y:S02]  /*5bc0*/  ISETP.GT.AND P0, PT, R3, 0x1e, PT ;  /* 0x0000001e0300780c */ /* 0x000fe40003f04270 */
[----:B------:R-:W-:Y:S01]  /*5bd0*/  PRMT R55, RZ, 0x7610, R55 ;  /* 0x00007610ff377816 */ /* 0x000fe20000000037 */
[----:B0-----:R-:W-:-:S04]  /*5be0*/  IMAD.U32 R8, RZ, RZ, UR12 ;  /* 0x0000000cff087e24 */ /* 0x001fc8000f8e00ff */
[----:B------:R-:W-:Y:S01]  /*5bf0*/  IMAD.WIDE R8, R8, 0x2, R4 ;  /* 0x0000000208087825 */ /* 0x000fe200078e0204 */
[----:B------:R-:W-:-:S05]  /*5c00*/  ISETP.GT.AND P1, PT, R3, 0x1f, PT ;  /* 0x0000001f0300780c */ /* 0x000fca0003f24270 */
[----:B------:R1:W4:Y:S01]  /*5c10*/  @P0 LDG.E.U16 R55, desc[UR10][R8.64] ;  /* 0x0000000a08370981 */ /* 0x000322000c1e1500 */
[----:B------:R-:W-:Y:S02]  /*5c20*/  PRMT R41, RZ, 0x7610, R41 ;  /* 0x00007610ff297816 */ /* 0x000fe40000000029 */
[----:B-1----:R-:W-:-:S04]  /*5c30*/  LOP3.LUT R8, R10, 0x1f, RZ, 0xc0, !PT ;  /* 0x0000001f0a087812 */ /* 0x002fc800078ec0ff */
[----:B------:R-:W-:Y:S01]  /*5c40*/  ISETP.GE.AND P0, PT, R8, R3, PT ;  /* 0x000000030800720c */ /* 0x000fe20003f06270 */
[----:B------:R-:W-:Y:S01]  /*5c50*/  IMAD.U32 R8, RZ, RZ, UR5 ;  /* 0x00000005ff087e24 */ /* 0x000fe2000f8e00ff */
[----:B------:R0:W-:Y:S03]  /*5c60*/  STL [R1+0x120], R3 ;  /* 0x0001200301007387 */ /* 0x0001e60000100800 */
[----:B------:R-:W-:-:S04]  /*5c70*/  IMAD.WIDE R8, R8, 0x2, R4 ;  /* 0x0000000208087825 */ /* 0x000fc800078e0204 */
[C---:B------:R-:W-:Y:S01]  /*5c80*/  IMAD.IADD R10, R202.reuse, 0x1, R2 ;  /* 0x00000001ca0a7824 */ /* 0x040fe200078e0202 */
[----:B------:R1:W4:Y:S04]  /*5c90*/  @P1 LDG.E.U16 R41, desc[UR10][R8.64] ;  /* 0x0000000a08291981 */ /* 0x000328000c1e1500 */
[----:B0-----:R-:W4:Y:S01]  /*5ca0*/  LDL.LU R3, [R1+0xbc] ;  /* 0x0000bc0001037983 */ /* 0x001f220000300800 */
[----:B------:R-:W-:-:S03]  /*5cb0*/  IADD3 RZ, P1, PT, R202, R2, RZ ;  /* 0x00000002caff7210 */ /* 0x000fc60007f3e0ff */
[----:B------:R0:W-:Y:S04]  /*5cc0*/  STL [R1+0x160], R4 ;  /* 0x0001600401007387 */ /* 0x0001e80000100800 */
[----:B0-----:R-:W4:Y:S04]  /*5cd0*/  LDL.LU R4, [R1+0x44] ;  /* 0x0000440001047983 */ /* 0x001f280000300800 */
[----:B------:R-:W-:Y:S04]  /*5ce0*/  STL [R1+0x15c], R5 ;  /* 0x00015c0501007387 */ /* 0x000fe80000100800 */
[----:B------:R0:W-:Y:S04]  /*5cf0*/  STL [R1+0x190], R202 ;  /* 0x000190ca01007387 */ /* 0x0001e80000100800 */
[----:B0-----:R-:W4:Y:S04]  /*5d00*/  LDL.LU R202, [R1+0x4c] ;  /* 0x00004c0001ca7983 */ /* 0x001f280000300800 */
[----:B------:R0:W-:Y:S04]  /*5d10*/  STL [R1+0x194], R207 ;  /* 0x000194cf01007387 */ /* 0x0001e80000100800 */
[----:B------:R-:W-:Y:S01]  /*5d20*/  STL [R1+0x198], R201 ;  /* 0x000198c901007387 */ /* 0x000fe20000100800 */
[----:B------:R-:W-:-:S03]  /*5d30*/  IMAD.X R11, R207, 0x1, R0, P1 ;  /* 0x00000001cf0b7824 */ /* 0x000fc600008e0600 */
[----:B------:R-:W4:Y:S04]  /*5d40*/  LDL R5, [R1+0x38] ;  /* 0x0000380001057983 */ /* 0x000f280000100800 */
[----:B------:R-:W4:Y:S04]  /*5d50*/  LDL R27, [R1+0xb0] ;  /* 0x0000b000011b7983 */ /* 0x000f280000100800 */
[----:B------:R-:W4:Y:S04]  /*5d60*/  LDL.LU R189, [R1+0xd8] ;  /* 0x0000d80001bd7983 */ /* 0x000f280000300800 */
[----:B------:R-:W4:Y:S04]  /*5d70*/  LDL.LU R115, [R1+0xd0] ;  /* 0x0000d00001737983 */ /* 0x000f280000300800 */
[----:B------:R-:W4:Y:S04]  /*5d80*/  LDL.LU R25, [R1+0x2c] ;  /* 0x00002c0001197983 */ /* 0x000f280000300800 */
[----:B0-----:R-:W4:Y:S01]  /*5d90*/  LDL.LU R207, [R1+0x48] ;  /* 0x0000480001cf7983 */ /* 0x001f220000300800 */
[----:B------:R-:W0:Y:S01]  /*5da0*/  S2R R228, SR_TID.X ;  /* 0x0000000000e47919 */ /* 0x000e220000002100 */
[----:B-1----:R-:W-:Y:S01]  /*5db0*/  PRMT R8, RZ, 0x7610, R8 ;  /* 0x00007610ff087816 */ /* 0x002fe20000000008 */
[----:B------:R-:W-:Y:S01]  /*5dc0*/  BAR.SYNC.DEFER_BLOCKING 0x0 ;  /* 0x0000000000007b1d */ /* 0x000fe20000010000 */
[C---:B------:R-:W-:Y:S01]  /*5dd0*/  IADD3 RZ, P1, PT, R201.reuse, R2, RZ ;  /* 0x00000002c9ff7210 */ /* 0x040fe20007f3e0ff */
[----:B------:R-:W-:-:S04]  /*5de0*/  IMAD.IADD R12, R201, 0x1, R2 ;  /* 0x00000001c90c7824 */ /* 0x000fc800078e0202 */
[----:B--2---:R-:W-:Y:S01]  /*5df0*/  IMAD.X R13, R101, 0x1, R0, P1 ;  /* 0x00000001650d7824 */ /* 0x004fe200008e0600 */
[----:B------:R-:W-:Y:S02]  /*5e00*/  IADD3 RZ, P1, PT, R200, R2, RZ ;  /* 0x00000002c8ff7210 */ /* 0x000fe40007f3e0ff */
[----:B------:R-:W-:Y:S02]  /*5e10*/  PRMT R54, RZ, 0x7610, R54 ;  /* 0x00007610ff367816 */ /* 0x000fe40000000036 */
[----:B------:R-:W-:Y:S01]  /*5e20*/  PRMT R95, RZ, 0x7610, R95 ;  /* 0x00007610ff5f7816 */ /* 0x000fe2000000005f */
[----:B------:R1:W2:Y:S02]  /*5e30*/  @!P0 LDG.E.U16 R8, desc[UR10][R10.64] ;  /* 0x0000000a0a088981 */ /* 0x0002a4000c1e1500 */
[----:B-1----:R-:W-:-:S06]  /*5e40*/  PRMT R11, RZ, 0x7610, R11 ;  /* 0x00007610ff0b7816 */ /* 0x002fcc000000000b */
[----:B------:R1:W2:Y:S02]  /*5e50*/  @!P0 LDG.E.U16 R11, desc[UR10][R12.64] ;  /* 0x0000000a0c0b8981 */ /* 0x0002a4000c1e1500 */
[----:B-1----:R-:W-:Y:S02]  /*5e60*/  IMAD.IADD R12, R200, 0x1, R2 ;  /* 0x00000001c80c7824 */ /* 0x002fe400078e0202 */
[----:B------:R-:W-:Y:S01]  /*5e70*/  IMAD.X R13, R240, 0x1, R0, P1 ;  /* 0x00000001f00d7824 */ /* 0x000fe200008e0600 */
[----:B------:R-:W-:-:S04]  /*5e80*/  IADD3 RZ, P1, PT, R199, R2, RZ ;  /* 0x00000002c7ff7210 */ /* 0x000fc80007f3e0ff */
[----:B------:R1:W2:Y:S01]  /*5e90*/  @!P0 LDG.E.U16 R54, desc[UR10][R12.64] ;  /* 0x0000000a0c368981 */ /* 0x0002a2000c1e1500 */
[----:B------:R-:W-:Y:S02]  /*5ea0*/  PRMT R14, RZ, 0x7610, R14 ;  /* 0x00007610ff0e7816 */ /* 0x000fe4000000000e */
[----:B0-----:R-:W-:Y:S01]  /*5eb0*/  LOP3.LUT R228, R228, 0x3f, RZ, 0xc0, !PT ;  /* 0x0000003fe4e47812 */ /* 0x001fe200078ec0ff */
[----:B-1----:R-:W-:Y:S02]  /*5ec0*/  IMAD.IADD R12, R199, 0x1, R2 ;  /* 0x00000001c70c7824 */ /* 0x002fe400078e0202 */
[----:B------:R-:W-:Y:S01]  /*5ed0*/  IMAD.X R13, R239, 0x1, R0, P1 ;  /* 0x00000001ef0d7824 */ /* 0x000fe200008e0600 */
[----:B------:R-:W-:-:S04]  /*5ee0*/  IADD3 RZ, P1, PT, R198, R2, RZ ;  /* 0x00000002c6ff7210 */ /* 0x000fc80007f3e0ff */
[----:B------:R0:W2:Y:S01]  /*5ef0*/  @!P0 LDG.E.U16 R95, desc[UR10][R12.64] ;  /* 0x0000000a0c5f8981 */ /* 0x0000a2000c1e1500 */
[----:B------:R-:W-:Y:S01]  /*5f00*/  PRMT R10, RZ, 0x7610, R10 ;  /* 0x00007610ff0a7816 */ /* 0x000fe2000000000a */
[----:B------:R-:W-:Y:S02]  /*5f10*/  IMAD.SHL.U32 R101, R228, 0x2, RZ ;  /* 0x00000002e4657824 */ /* 0x000fe400078e00ff */
[----:B0-----:R-:W-:-:S03]  /*5f20*/  IMAD.IADD R12, R198, 0x1, R2 ;  /* 0x00000001c60c7824 */ /* 0x001fc600078e0202 */
[----:B------:R0:W-:Y:S01]  /*5f30*/  STS.U16 [R101+UR6+0x2000], R19 ;  /* 0x0020001365007988 */ /* 0x0001e20008000406 */
[----:B------:R-:W-:Y:S02]  /*5f40*/  PRMT R94, RZ, 0x7610, R94 ;  /* 0x00007610ff5e7816 */ /* 0x000fe4000000005e */
[----:B0-----:R-:W-:Y:S01]  /*5f50*/  PRMT R19, RZ, 0x7610, R19 ;  /* 0x00007610ff137816 */ /* 0x001fe20000000013 */
[----:B------:R-:W-:Y:S04]  /*5f60*/  STS.U16 [R101+UR6+0x2400], R17 ;  /* 0x0024001165007988 */ /* 0x000fe80008000406 */
[----:B------:R0:W-:Y:S01]  /*5f70*/  STS.U16 [R101+UR6+0x2800], R16 ;  /* 0x0028001065007988 */ /* 0x0001e20008000406 */
[----:B------:R-:W-:Y:S01]  /*5f80*/  PRMT R9, RZ, 0x7610, R9 ;  /* 0x00007610ff097816 */ /* 0x000fe20000000009 */
[----:B0-----:R-:W-:-:S02]  /*5f90*/  IMAD.IADD R16, R194, 0x1, R2 ;  /* 0x00000001c2107824 */ /* 0x001fc400078e0202 */
[----:B------:R0:W-:Y:S02]  /*5fa0*/  STS.U16 [R101+UR6+0x2c00], R52 ;  /* 0x002c003465007988 */ /* 0x0001e40008000406 */
[----:B0-----:R-:W-:-:S05]  /*5fb0*/  LOP3.LUT R52, R101, 0x10, RZ, 0x3c, !PT ;  /* 0x0000001065347812 */ /* 0x001fca00078e3cff */
[----:B------:R0:W-:Y:S02]  /*5fc0*/  STS.U16 [R52+UR6+0x2480], R15 ;  /* 0x0024800f34007988 */ /* 0x0001e40008000406 */
[----:B0-----:R-:W-:Y:S02]  /*5fd0*/  PRMT R15, RZ, 0x7610, R15 ;  /* 0x00007610ff0f7816 */ /* 0x001fe4000000000f */
[----:B------:R0:W-:Y:S04]  /*5fe0*/  STS.U16 [R52+UR6+0x2880], R18 ;  /* 0x0028801234007988 */ /* 0x0001e80008000406 */
[----:B------:R-:W-:Y:S01]  /*5ff0*/  STL [R1+0x1ac], R200 ;  /* 0x0001acc801007387 */ /* 0x000fe20000100800 */
[----:B0-----:R-:W-:-:S03]  /*6000*/  PRMT R18, RZ, 0x7610, R18 ;  /* 0x00007610ff127816 */ /* 0x001fc60000000012 */
[----:B------:R-:W-:Y:S04]  /*6010*/  STL [R1+0x1b0], R240 ;  /* 0x0001b0f001007387 */ /* 0x000fe80000100800 */
[----:B------:R-:W-:Y:S04]  /*6020*/  STL [R1+0x1b4], R199 ;  /* 0x0001b4c701007387 */ /* 0x000fe80000100800 */
[----:B------:R-:W-:Y:S04]  /*6030*/  STL [R1+0x1b8], R239 ;  /* 0x0001b8ef01007387 */ /* 0x000fe80000100800 */
[----:B------:R-:W-:Y:S04]  /*6040*/  STS.U16 [R52+UR6+0x2080], R110 ;  /* 0x0020806e34007988 */ /* 0x000fe80008000406 */
[----:B---3--:R-:W-:Y:S01]  /*6050*/  STS.U16 [R52+UR6+0x2c80], R109 ;  /* 0x002c806d34007988 */ /* 0x008fe20008000406 */
[----:B----4-:R-:W-:Y:S01]  /*6060*/  IMAD.X R13, R202, 0x1, R0, P1 ;  /* 0x00000001ca0d7824 */ /* 0x010fe200008e0600 */
[----:B------:R-:W-:-:S04]  /*6070*/  IADD3 RZ, P1, PT, R197, R2, RZ ;  /* 0x00000002c5ff7210 */ /* 0x000fc80007f3e0ff */
[----:B------:R0:W3:Y:S02]  /*6080*/  @!P0 LDG.E.U16 R14, desc[UR10][R12.64] ;  /* 0x0000000a0c0e8981 */ /* 0x0000e4000c1e1500 */
[----:B0-----:R-:W-:Y:S02]  /*6090*/  IMAD.IADD R12, R197, 0x1, R2 ;  /* 0x00000001c50c7824 */ /* 0x001fe400078e0202 */
[----:B------:R-:W-:Y:S01]  /*60a0*/  IMAD.X R13, R206, 0x1, R0, P1 ;  /* 0x00000001ce0d7824 */ /* 0x000fe200008e0600 */
[----:B------:R-:W-:-:S04]  /*60b0*/  IADD3 RZ, P1, PT, R196, R2, RZ ;  /* 0x00000002c4ff7210 */ /* 0x000fc80007f3e0ff */
[----:B------:R0:W4:Y:S02]  /*60c0*/  @!P0 LDG.E.U16 R10, desc[UR10][R12.64] ;  /* 0x0000000a0c0a8981 */ /* 0x000124000c1e1500 */
[----:B0-----:R-:W-:Y:S02]  /*60d0*/  IMAD.IADD R12, R196, 0x1, R2 ;  /* 0x00000001c40c7824 */ /* 0x001fe400078e0202 */
[----:B------:R-:W-:Y:S01]  /*60e0*/  IMAD.X R13, R205, 0x1, R0, P1 ;  /* 0x00000001cd0d7824 */ /* 0x000fe200008e0600 */
[----:B------:R-:W-:-:S04]  /*60f0*/  IADD3 RZ, P1, PT, R195, R2, RZ ;  /* 0x00000002c3ff7210 */ /* 0x000fc80007f3e0ff */
[----:B------:R0:W2:Y:S02]  /*6100*/  @!P0 LDG.E.U16 R19, desc[UR10][R12.64] ;  /* 0x0000000a0c138981 */ /* 0x0000a4000c1e1500 */
[----:B0-----:R-:W-:Y:S02]  /*6110*/  IMAD.IADD R12, R195, 0x1, R2 ;  /* 0x00000001c30c7824 */ /* 0x001fe400078e0202 */
[----:B------:R-:W-:Y:S01]  /*6120*/  IMAD.X R13, R207, 0x1, R0, P1 ;  /* 0x00000001cf0d7824 */ /* 0x000fe200008e0600 */
[----:B------:R-:W-:-:S04]  /*6130*/  IADD3 RZ, P1, PT, R194, R2, RZ ;  /* 0x00000002c2ff7210 */ /* 0x000fc80007f3e0ff */
[----:B------:R0:W2:Y:S01]  /*6140*/  @!P0 LDG.E.U16 R94, desc[UR10][R12.64] ;  /* 0x0000000a0c5e8981 */ /* 0x0000a2000c1e1500 */
[----:B------:R-:W-:Y:S02]  /*6150*/  IADD3.X R17, PT, PT, R204, R0, RZ, P1, !PT ;  /* 0x00000000cc117210 */ /* 0x000fe40000ffe4ff */
[----:B------:R-:W-:Y:S02]  /*6160*/  IADD3 RZ, P1, PT, R193, R2, RZ ;  /* 0x00000002c1ff7210 */ /* 0x000fe40007f3e0ff */
[----:B0-----:R-:W-:-:S06]  /*6170*/  PRMT R13, RZ, 0x7610, R13 ;  /* 0x00007610ff0d7816 */ /* 0x001fcc000000000d */
[----:B------:R0:W2:Y:S02]  /*6180*/  @!P0 LDG.E.U16 R13, desc[UR10][R16.64] ;  /* 0x0000000a100d8981 */ /* 0x0000a4000c1e1500 */
[----:B0-----:R-:W-:Y:S02]  /*6190*/  IMAD.IADD R16, R193, 0x1, R2 ;  /* 0x00000001c1107824 */ /* 0x001fe400078e0202 */
[----:B------:R-:W-:-:S05]  /*61a0*/  IMAD.X R17, R203, 0x1, R0, P1 ;  /* 0x00000001cb117824 */ /* 0x000fca00008e0600 */
[----:B------:R0:W2:Y:S02]  /*61b0*/  @!P0 LDG.E.U16 R9, desc[UR10][R16.64] ;  /* 0x0000000a10098981 */ /* 0x0000a4000c1e1500 */
[----:B0-----:R-:W-:-:S05]  /*61c0*/  IADD3 R16, P1, PT, R189, R2, RZ ;  /* 0x00000002bd107210 */ /* 0x001fca0007f3e0ff */
[----:B------:R-:W-:-:S05]  /*61d0*/  IMAD.X R17, R4, 0x1, R0, P1 ;  /* 0x0000000104117824 */ /* 0x000fca00008e0600 */
[----:B------:R0:W2:Y:S01]  /*61e0*/  @!P0 LDG.E.U16 R15, desc[UR10][R16.64] ;  /* 0x0000000a100f8981 */ /* 0x0000a2000c1e1500 */
[----:B------:R-:W-:Y:S02]  /*61f0*/  LOP3.LUT R12, R101, 0x20, RZ, 0x3c, !PT ;  /* 0x00000020650c7812 */ /* 0x000fe400078e3cff */
[----:B0-----:R-:W-:-:S05]  /*6200*/  IADD3 R16, P1, PT, R115, R2, RZ ;  /* 0x0000000273107210 */ /* 0x001fca0007f3e0ff */
[----:B------:R-:W-:Y:S01]  /*6210*/  IMAD.X R17, R5, 0x1, R0, P1 ;  /* 0x0000000105117824 */ /* 0x000fe200008e0600 */
[----:B------:R-:W-:Y:S04]  /*6220*/  STL [R1+0x164], R4 ;  /* 0x0001640401007387 */ /* 0x000fe80000100800 */
[----:B------:R0:W2:Y:S04]  /*6230*/  @!P0 LDG.E.U16 R18, desc[UR10][R16.64] ;  /* 0x0000000a10128981 */ /* 0x0000a8000c1e1500 */
[----:B------:R1:W-:Y:S04]  /*6240*/  STS.U16 [R12+UR6+0x2100], R81 ;  /* 0x002100510c007988 */ /* 0x0003e80008000406 */
[----:B------:R-:W2:Y:S01]  /*6250*/  LDL R26, [R1+0xf8] ;  /* 0x0000f800011a7983 */ /* 0x000ea20000100800 */
[----:B0-----:R-:W-:-:S03]  /*6260*/  IADD3 R16, P1, PT, R25, R2, RZ ;  /* 0x0000000219107210 */ /* 0x001fc60007f3e0ff */
[----:B------:R-:W2:Y:S01]  /*6270*/  LDL R24, [R1+0x9c] ;  /* 0x00009c0001187983 */ /* 0x000ea20000100800 */
[----:B-1----:R-:W-:Y:S01]  /*6280*/  PRMT R81, RZ, 0x7610, R81 ;  /* 0x00007610ff517816 */ /* 0x002fe20000000051 */
[----:B------:R-:W-:Y:S02]  /*6290*/  IMAD.X R17, R244, 0x1, R0, P1 ;  /* 0x00000001f4117824 */ /* 0x000fe400008e0600 */
[----:B------:R-:W2:Y:S04]  /*62a0*/  LDL R5, [R1+0x90] ;  /* 0x0000900001057983 */ /* 0x000ea80000100800 */
[----:B------:R0:W-:Y:S04]  /*62b0*/  STL [R1+0x124], R244 ;  /* 0x000124f401007387 */ /* 0x0001e80000100800 */
[----:B------:R1:W2:Y:S04]  /*62c0*/  @!P0 LDG.E.U16 R81, desc[UR10][R16.64] ;  /* 0x0000000a10518981 */ /* 0x0002a8000c1e1500 */
[----:B0-----:R-:W2:Y:S01]  /*62d0*/  LDL.LU R244, [R1+0x18] ;  /* 0x0000180001f47983 */ /* 0x001ea20000300800 */
[----:B-1----:R-:W-:-:S03]  /*62e0*/  IADD3 R16, P1, PT, R6, R2, RZ ;  /* 0x0000000206107210 */ /* 0x002fc60007f3e0ff */
[----:B------:R0:W-:Y:S04]  /*62f0*/  STL [R1+0x128], R6 ;  /* 0x0001280601007387 */ /* 0x0001e80000100800 */
[----:B0-----:R-:W3:Y:S04]  /*6300*/  LDL.LU R6, [R1+0xc] ;  /* 0x00000c0001067983 */ /* 0x001ee80000300800 */
[----:B------:R-:W-:Y:S04]  /*6310*/  STL [R1+0x12c], R3 ;  /* 0x00012c0301007387 */ /* 0x000fe80000100800 */
[----:B------:R-:W4:Y:S01]  /*6320*/  LDL R4, [R1+0x70] ;  /* 0x0000700001047983 */ /* 0x000f220000100800 */
[----:B------:R-:W-:-:S03]  /*6330*/  IMAD.X R17, R3, 0x1, R0, P1 ;  /* 0x0000000103117824 */ /* 0x000fc600008e0600 */
[----:B------:R0:W-:Y:S01]  /*6340*/  STS.U16 [R12+UR6+0x2500], R80 ;  /* 0x002500500c007988 */ /* 0x0001e20008000406 */
[----:B------:R-:W-:-:S03]  /*6350*/  PRMT R109, RZ, 0x7610, R109 ;  /* 0x00007610ff6d7816 */ /* 0x000fc6000000006d */
[----:B------:R1:W-:Y:S04]  /*6360*/  STS.U16 [R12+UR6+0x2d00], R40 ;  /* 0x002d00280c007988 */ /* 0x0003e80008000406 */
[----:B------:R1:W-:Y:S01]  /*6370*/  STS.U16 [R12+UR6+0x2900], R108 ;  /* 0x0029006c0c007988 */ /* 0x0003e20008000406 */
[----:B0-----:R-:W-:Y:S02]  /*6380*/  PRMT R80, RZ, 0x7610, R80 ;  /* 0x00007610ff507816 */ /* 0x001fe40000000050 */
[----:B------:R-:W-:Y:S01]  /*6390*/  LOP3.LUT R110, R101, 0x30, RZ, 0x3c, !PT ;  /* 0x00000030656e7812 */ /* 0x000fe200078e3cff */
[----:B------:R-:W4:Y:S04]  /*63a0*/  LDL.LU R3, [R1+0x24] ;  /* 0x0000240001037983 */ /* 0x000f280000300800 */
[----:B------:R0:W4:Y:S02]  /*63b0*/  @!P0 LDG.E.U16 R80, desc[UR10][R16.64] ;  /* 0x0000000a10508981 */ /* 0x000124000c1e1500 */
[----:B0-----:R-:W-:-:S02]  /*63c0*/  IADD3 R16, P1, PT, R27, R2, RZ ;  /* 0x000000021b107210 */ /* 0x001fc40007f3e0ff */
[----:B-1----:R-:W-:Y:S02]  /*63d0*/  PRMT R40, RZ, 0x7610, R40 ;  /* 0x00007610ff287816 */ /* 0x002fe40000000028 */
[----:B------:R-:W-:Y:S01]  /*63e0*/  PRMT R108, RZ, 0x7610, R108 ;  /* 0x00007610ff6c7816 */ /* 0x000fe2000000006c */
[----:B------:R0:W-:Y:S02]  /*63f0*/  STS.U16 [R110+UR6+0x2180], R107 ;  /* 0x0021806b6e007988 */ /* 0x0001e40008000406 */
[----:B0-----:R-:W-:Y:S02]  /*6400*/  PRMT R107, RZ, 0x7610, R107 ;  /* 0x00007610ff6b7816 */ /* 0x001fe4000000006b */
[----:B------:R0:W-:Y:S02]  /*6410*/  STS.U16 [R110+UR6+0x2580], R106 ;  /* 0x0025806a6e007988 */ /* 0x0001e40008000406 */
[----:B0-----:R-:W-:Y:S02]  /*6420*/  PRMT R106, RZ, 0x7610, R106 ;  /* 0x00007610ff6a7816 */ /* 0x001fe4000000006a */
[----:B------:R0:W-:Y:S02]  /*6430*/  STS.U16 [R110+UR6+0x2980], R105 ;  /* 0x002980696e007988 */ /* 0x0001e40008000406 */
[----:B0-----:R-:W-:Y:S01]  /*6440*/  PRMT R105, RZ, 0x7610, R105 ;  /* 0x00007610ff697816 */ /* 0x001fe20000000069 */
[----:B--2---:R-:W-:-:S05]  /*6450*/  IMAD.X R17, R244, 0x1, R0, P1 ;  /* 0x00000001f4117824 */ /* 0x004fca00008e0600 */
[----:B------:R3:W2:Y:S02]  /*6460*/  @!P0 LDG.E.U16 R109, desc[UR10][R16.64] ;  /* 0x0000000a106d8981 */ /* 0x0006a4000c1e1500 */
[----:B---3--:R-:W-:-:S05]  /*6470*/  IADD3 R16, P1, PT, R6, R2, RZ ;  /* 0x0000000206107210 */ /* 0x008fca0007f3e0ff */
[----:B------:R-:W-:-:S05]  /*6480*/  IMAD.X R17, R238, 0x1, R0, P1 ;  /* 0x00000001ee117824 */ /* 0x000fca00008e0600 */
[----:B------:R0:W3:Y:S02]  /*6490*/  @!P0 LDG.E.U16 R40, desc[UR10][R16.64] ;  /* 0x0000000a10288981 */ /* 0x0000e4000c1e1500 */
[----:B0-----:R-:W-:-:S05]  /*64a0*/  IADD3 R16, P1, PT, R26, R2, RZ ;  /* 0x000000021a107210 */ /* 0x001fca0007f3e0ff */
[----:B------:R-:W-:-:S05]  /*64b0*/  IMAD.X R17, R24, 0x1, R0, P1 ;  /* 0x0000000118117824 */ /* 0x000fca00008e0600 */
[----:B------:R0:W2:Y:S02]  /*64c0*/  @!P0 LDG.E.U16 R108, desc[UR10][R16.64] ;  /* 0x0000000a106c8981 */ /* 0x0000a4000c1e1500 */
[----:B0-----:R-:W-:-:S05]  /*64d0*/  IADD3 R16, P1, PT, R5, R2, RZ ;  /* 0x0000000205107210 */ /* 0x001fca0007f3e0ff */
[----:B------:R-:W-:-:S05]  /*64e0*/  IMAD.X R17, R251, 0x1, R0, P1 ;  /* 0x00000001fb117824 */ /* 0x000fca00008e0600 */
[----:B------:R0:W2:Y:S02]  /*64f0*/  @!P0 LDG.E.U16 R107, desc[UR10][R16.64] ;  /* 0x0000000a106b8981 */ /* 0x0000a4000c1e1500 */
[----:B0-----:R-:W-:Y:S02]  /*6500*/  IADD3 R16, P1, PT, R248, R2, RZ ;  /* 0x00000002f8107210 */ /* 0x001fe40007f3e0ff */
[----:B------:R0:W-:Y:S03]  /*6510*/  STL [R1+0x130], R244 ;  /* 0x000130f401007387 */ /* 0x0001e60000100800 */
[----:B------:R-:W-:-:S05]  /*6520*/  IMAD.X R17, R234, 0x1, R0, P1 ;  /* 0x00000001ea117824 */ /* 0x000fca00008e0600 */
[----:B------:R1:W2:Y:S04]  /*6530*/  @!P0 LDG.E.U16 R106, desc[UR10][R16.64] ;  /* 0x0000000a106a8981 */ /* 0x0002a8000c1e1500 */
[----:B0-----:R-:W2:Y:S04]  /*6540*/  LDL.LU R244, [R1+0xc4] ;  /* 0x0000c40001f47983 */ /* 0x001ea80000300800 */
[----:B------:R0:W-:Y:S01]  /*6550*/  STL [R1+0x134], R6 ;  /* 0x0001340601007387 */ /* 0x0001e20000100800 */
[----:B-1----:R-:W-:-:S03]  /*6560*/  IADD3 R16, P1, PT, R232, R2, RZ ;  /* 0x00000002e8107210 */ /* 0x002fc60007f3e0ff */
[----:B------:R-:W-:Y:S02]  /*6570*/  STL [R1+0x138], R238 ;  /* 0x000138ee01007387 */ /* 0x000fe40000100800 */
[----:B------:R-:W-:Y:S02]  /*6580*/  IMAD.X R17, R230, 0x1, R0, P1 ;  /* 0x00000001e6117824 */ /* 0x000fe400008e0600 */
[----:B------:R-:W2:Y:S04]  /*6590*/  LDL R5, [R1+0x58] ;  /* 0x0000580001057983 */ /* 0x000ea80000100800 */
[----:B0-----:R-:W2:Y:S04]  /*65a0*/  LDL R6, [R1+0xdc] ;  /* 0x0000dc0001067983 */ /* 0x001ea80000100800 */
[----:B------:R-:W-:Y:S04]  /*65b0*/  STL [R1+0x148], R251 ;  /* 0x000148fb01007387 */ /* 0x000fe80000100800 */
[----:B------:R-:W-:Y:S04]  /*65c0*/  STL [R1+0x154], R248 ;  /* 0x000154f801007387 */ /* 0x000fe80000100800 */
[----:B------:R-:W-:Y:S04]  /*65d0*/  STL [R1+0x158], R234 ;  /* 0x000158ea01007387 */ /* 0x000fe80000100800 */
[----:B------:R-:W-:Y:S04]  /*65e0*/  STL [R1+0x168], R232 ;  /* 0x000168e801007387 */ /* 0x000fe80000100800 */
[----:B------:R4:W3:Y:S04]  /*65f0*/  @!P0 LDG.E.U16 R105, desc[UR10][R16.64] ;  /* 0x0000000a10698981 */ /* 0x0008e8000c1e1500 */
[----:B------:R-:W-:Y:S01]  /*6600*/  STL [R1+0x16c], R230 ;  /* 0x00016ce601007387 */ /* 0x000fe20000100800 */
[----:B----4-:R-:W-:-:S03]  /*6610*/  IADD3 R16, P1, PT, R4, R2, RZ ;  /* 0x0000000204107210 */ /* 0x010fc60007f3e0ff */
[----:B------:R-:W4:Y:S04]  /*6620*/  LDL R4, [R1+0x34] ;  /* 0x0000340001047983 */ /* 0x000f280000100800 */
[----:B------:R-:W3:Y:S04]  /*6630*/  LDL.LU R190, [R1+0x40] ;  /* 0x0000400001be7983 */ /* 0x000ee80000300800 */
[----:B------:R0:W-:Y:S04]  /*6640*/  STL [R1+0x170], R224 ;  /* 0x000170e001007387 */ /* 0x0001e80000100800 */
[----:B------:R-:W-:Y:S04]  /*6650*/  STL [R1+0x178], R218 ;  /* 0x000178da01007387 */ /* 0x000fe80000100800 */
[----:B------:R-:W-:Y:S04]  /*6660*/  STL [R1+0x17c], R217 ;  /* 0x00017cd901007387 */ /* 0x000fe80000100800 */
[----:B------:R-:W-:Y:S04]  /*6670*/  STL [R1+0x184], R213 ;  /* 0x000184d501007387 */ /* 0x000fe80000100800 */
[----:B------:R-:W-:Y:S04]  /*6680*/  STL [R1+0x188], R212 ;  /* 0x000188d401007387 */ /* 0x000fe80000100800 */
[----:B------:R-:W-:Y:S04]  /*6690*/  STL [R1+0x13c], R247 ;  /* 0x00013cf701007387 */ /* 0x000fe80000100800 */
[----:B------:R-:W4:Y:S04]  /*66a0*/  LDL R24, [R1+0x14] ;  /* 0x0000140001187983 */ /* 0x000f280000100800 */
[----:B------:R-:W4:Y:S04]  /*66b0*/  LDL.LU R113, [R1+0x10c] ;  /* 0x00010c0001717983 */ /* 0x000f280000300800 */
[----:B------:R-:W4:Y:S04]  /*66c0*/  LDL.LU R26, [R1+0x20] ;  /* 0x00002000011a7983 */ /* 0x000f280000300800 */
[----:B------:R-:W4:Y:S01]  /*66d0*/  LDL.LU R27, [R1+0xb8] ;  /* 0x0000b800011b7983 */ /* 0x000f220000300800 */
[----:B------:R-:W-:-:S03]  /*66e0*/  IMAD.X R17, R224, 0x1, R0, P1 ;  /* 0x00000001e0117824 */ /* 0x000fc600008e0600 */
[----:B------:R1:W-:Y:S04]  /*66f0*/  STS.U16 [R110+UR6+0x2d80], R104 ;  /* 0x002d80686e007988 */ /* 0x0003e80008000406 */
[----:B0-----:R-:W4:Y:S04]  /*6700*/  LDL.LU R224, [R1+0x7c] ;  /* 0x00007c0001e07983 */ /* 0x001f280000300800 */
[----:B------:R-:W4:Y:S01]  /*6710*/  LDL.LU R230, [R1+0x74] ;  /* 0x0000740001e67983 */ /* 0x000f220000300800 */
[----:B-1----:R-:W-:Y:S02]  /*6720*/  PRMT R104, RZ, 0x7610, R104 ;  /* 0x00007610ff687816 */ /* 0x002fe40000000068 */
[----:B------:R-:W-:Y:S01]  /*6730*/  LOP3.LUT R110, R101, 0x40, RZ, 0x3c, !PT ;  /* 0x00000040656e7812 */ /* 0x000fe200078e3cff */
[----:B------:R-:W4:Y:S04]  /*6740*/  LDL.LU R232, [R1+0x78] ;  /* 0x0000780001e87983 */ /* 0x000f280000300800 */
[----:B------:R0:W4:Y:S04]  /*6750*/  @!P0 LDG.E.U16 R104, desc[UR10][R16.64] ;  /* 0x0000000a10688981 */ /* 0x000128000c1e1500 */
[----:B------:R1:W-:Y:S01]  /*6760*/  STS.U16 [R110+UR6+0x2200], R103 ;  /* 0x002200676e007988 */ /* 0x0003e20008000406 */
[----:B0-----:R-:W-:-:S02]  /*6770*/  IADD3 R16, P1, PT, R218, R2, RZ ;  /* 0x00000002da107210 */ /* 0x001fc40007f3e0ff */
[----:B-1----:R-:W-:-:S03]  /*6780*/  PRMT R103, RZ, 0x7610, R103 ;  /* 0x00007610ff677816 */ /* 0x002fc60000000067 */
[----:B------:R-:W-:Y:S01]  /*6790*/  IMAD.X R17, R217, 0x1, R0, P1 ;  /* 0x00000001d9117824 */ /* 0x000fe200008e0600 */
[----:B------:R0:W-:Y:S04]  /*67a0*/  STS.U16 [R110+UR6+0x2600], R102 ;  /* 0x002600666e007988 */ /* 0x0001e80008000406 */
[----:B------:R1:W4:Y:S01]  /*67b0*/  @!P0 LDG.E.U16 R103, desc[UR10][R16.64] ;  /* 0x0000000a10678981 */ /* 0x000322000c1e1500 */
[----:B0-----:R-:W-:Y:S02]  /*67c0*/  PRMT R102, RZ, 0x7610, R102 ;  /* 0x00007610ff667816 */ /* 0x001fe40000000066 */
[----:B-1----:R-:W-:-:S05]  /*67d0*/  IADD3 R16, P1, PT, R213, R2, RZ ;  /* 0x00000002d5107210 */ /* 0x002fca0007f3e0ff */
[----:B------:R-:W-:Y:S01]  /*67e0*/  IMAD.X R17, R212, 0x1, R0, P1 ;  /* 0x00000001d4117824 */ /* 0x000fe200008e0600 */
[----:B------:R0:W-:Y:S04]  /*67f0*/  STS.U16 [R110+UR6+0x2a00], R100 ;  /* 0x002a00646e007988 */ /* 0x0001e80008000406 */
[----:B------:R2:W4:Y:S01]  /*6800*/  @!P0 LDG.E.U16 R102, desc[UR10][R16.64] ;  /* 0x0000000a10668981 */ /* 0x000522000c1e1500 */
[----:B0-----:R-:W-:-:S03]  /*6810*/  PRMT R100, RZ, 0x7610, R100 ;  /* 0x00007610ff647816 */ /* 0x001fc60000000064 */
[----:B------:R0:W-:Y:S02]  /*6820*/  STS.U16 [R110+UR6+0x2e00], R93 ;  /* 0x002e005d6e007988 */ /* 0x0001e40008000406 */
[----:B0-----:R-:W-:Y:S02]  /*6830*/  PRMT R93, RZ, 0x7610, R93 ;  /* 0x00007610ff5d7816 */ /* 0x001fe4000000005d */
[----:B------:R-:W-:-:S05]  /*6840*/  LOP3.LUT R110, R101, 0x50, RZ, 0x3c, !PT ;  /* 0x00000050656e7812 */ /* 0x000fca00078e3cff */
[----:B------:R0:W-:Y:S02]  /*6850*/  STS.U16 [R110+UR6+0x2280], R92 ;  /* 0x0022805c6e007988 */ /* 0x0001e40008000406 */
[----:B0-----:R-:W-:Y:S02]  /*6860*/  PRMT R92, RZ, 0x7610, R92 ;  /* 0x00007610ff5c7816 */ /* 0x001fe4000000005c */
[----:B--2---:R-:W-:-:S05]  /*6870*/  IADD3 R16, P1, PT, R6, R2, RZ ;  /* 0x0000000206107210 */ /* 0x004fca0007f3e0ff */
[----:B------:R-:W-:-:S05]  /*6880*/  IMAD.X R17, R5, 0x1, R0, P1 ;  /* 0x0000000105117824 */ /* 0x000fca00008e0600 */
[----:B------:R3:W2:Y:S02]  /*6890*/  @!P0 LDG.E.U16 R100, desc[UR10][R16.64] ;  /* 0x0000000a10648981 */ /* 0x0006a4000c1e1500 */
[----:B---3--:R-:W-:-:S05]  /*68a0*/  IADD3 R16, P1, PT, R190, R2, RZ ;  /* 0x00000002be107210 */ /* 0x008fca0007f3e0ff */
[----:B------:R-:W-:-:S05]  /*68b0*/  IMAD.X R17, R247, 0x1, R0, P1 ;  /* 0x00000001f7117824 */ /* 0x000fca00008e0600 */
[----:B------:R4:W3:Y:S02]  /*68c0*/  @!P0 LDG.E.U16 R93, desc[UR10][R16.64] ;  /* 0x0000000a105d8981 */ /* 0x0008e4000c1e1500 */
[----:B----4-:R-:W-:Y:S02]  /*68d0*/  IADD3 R16, P1, PT, R4, R2, RZ ;  /* 0x0000000204107210 */ /* 0x010fe40007f3e0ff */
[----:B------:R-:W4:Y:S04]  /*68e0*/  LDL.LU R4, [R1+0xe8] ;  /* 0x0000e80001047983 */ /* 0x000f280000300800 */
[----:B------:R-:W2:Y:S04]  /*68f0*/  LDL.LU R5, [R1+0x80] ;  /* 0x0000800001057983 */ /* 0x000ea80000300800 */
[----:B------:R-:W2:Y:S04]  /*6900*/  LDL.LU R234, [R1+0x84] ;  /* 0x0000840001ea7983 */ /* 0x000ea80000300800 */
[----:B------:R-:W2:Y:S04]  /*6910*/  LDL.LU R248, [R1+0xec] ;  /* 0x0000ec0001f87983 */ /* 0x000ea80000300800 */
[----:B------:R-:W2:Y:S04]  /*6920*/  LDL.LU R251, [R1+0x30] ;  /* 0x0000300001fb7983 */ /* 0x000ea80000300800 */
[----:B------:R-:W2:Y:S04]  /*6930*/  LDL.LU R247, [R1+0x110] ;  /* 0x0001100001f77983 */ /* 0x000ea80000300800 */
[----:B------:R-:W2:Y:S04]  /*6940*/  LDL.LU R238, [R1+0xa4] ;  /* 0x0000a40001ee7983 */ /* 0x000ea80000300800 */
[----:B------:R-:W2:Y:S01]  /*6950*/  LDL.LU R6, [R1+0xfc] ;  /* 0x0000fc0001067983 */ /* 0x000ea20000300800 */
[----:B------:R-:W-:-:S03]  /*6960*/  IMAD.X R17, R245, 0x1, R0, P1 ;  /* 0x00000001f5117824 */ /* 0x000fc600008e0600 */
[----:B------:R0:W-:Y:S04]  /*6970*/  STL [R1+0x140], R245 ;  /* 0x000140f501007387 */ /* 0x0001e80000100800 */
[----:B------:R1:W3:Y:S04]  /*6980*/  @!P0 LDG.E.U16 R92, desc[UR10][R16.64] ;  /* 0x0000000a105c8981 */ /* 0x0002e8000c1e1500 */
[----:B0-----:R-:W3:Y:S01]  /*6990*/  LDL.LU R245, [R1+0x98] ;  /* 0x0000980001f57983 */ /* 0x001ee20000300800 */
[----:B-1----:R-:W-:-:S03]  /*69a0*/  IADD3 R16, P1, PT, R113, R2, RZ ;  /* 0x0000000271107210 */ /* 0x002fc60007f3e0ff */
[----:B------:R0:W-:Y:S02]  /*69b0*/  STL [R1+0x144], R244 ;  /* 0x000144f401007387 */ /* 0x0001e40000100800 */
[----:B------:R-:W-:Y:S02]  /*69c0*/  IMAD.X R17, R244, 0x1, R0, P1 ;  /* 0x00000001f4117824 */ /* 0x000fe400008e0600 */
[----:B0-----:R-:W4:Y:S04]  /*69d0*/  LDL.LU R244, [R1] ;  /* 0x0000000001f47983 */ /* 0x001f280000300800 */
[----:B------:R0:W-:Y:S02]  /*69e0*/  STS.U16 [R110+UR6+0x2680], R91 ;  /* 0x0026805b6e007988 */ /* 0x0001e40008000406 */
[----:B0-----:R-:W-:-:S02]  /*69f0*/  PRMT R91, RZ, 0x7610, R91 ;  /* 0x00007610ff5b7816 */ /* 0x001fc4000000005b */
[----:B------:R0:W-:Y:S04]  /*6a00*/  STS.U16 [R110+UR6+0x2a80], R90 ;  /* 0x002a805a6e007988 */ /* 0x0001e80008000406 */
[----:B------:R1:W4:Y:S01]  /*6a10*/  @!P0 LDG.E.U16 R91, desc[UR10][R16.64] ;  /* 0x0000000a105b8981 */ /* 0x000322000c1e1500 */
[----:B0-----:R-:W-:Y:S02]  /*6a20*/  PRMT R90, RZ, 0x7610, R90 ;  /* 0x00007610ff5a7816 */ /* 0x001fe4000000005a */
[----:B-1----:R-:W-:-:S05]  /*6a30*/  IADD3 R16, P1, PT, R27, R2, RZ ;  /* 0x000000021b107210 */ /* 0x002fca0007f3e0ff */
[----:B------:R-:W-:-:S05]  /*6a40*/  IMAD.X R17, R26, 0x1, R0, P1 ;  /* 0x000000011a117824 */ /* 0x000fca00008e0600 */
[----:B------:R0:W4:Y:S02]  /*6a50*/  @!P0 LDG.E.U16 R90, desc[UR10][R16.64] ;  /* 0x0000000a105a8981 */ /* 0x000124000c1e1500 */
[----:B0-----:R-:W-:Y:S02]  /*6a60*/  IADD3 R16, P1, PT, R24, R2, RZ ;  /* 0x0000000218107210 */ /* 0x001fe40007f3e0ff */
[----:B------:R-:W4:Y:S04]  /*6a70*/  LDL R24, [R1+0x54] ;  /* 0x0000540001187983 */ /* 0x000f280000100800 */
[----:B------:R-:W4:Y:S04]  /*6a80*/  LDL.LU R192, [R1+0xc0] ;  /* 0x0000c00001c07983 */ /* 0x000f280000300800 */
[----:B------:R-:W4:Y:S04]  /*6a90*/  LDL.LU R212, [R1+0x60] ;  /* 0x0000600001d47983 */ /* 0x000f280000300800 */
[----:B------:R-:W4:Y:S01]  /*6aa0*/  LDL.LU R213, [R1+0xe0] ;  /* 0x0000e00001d57983 */ /* 0x000f220000300800 */
[----:B------:R-:W-:-:S03]  /*6ab0*/  IMAD.X R17, R241, 0x1, R0, P1 ;  /* 0x00000001f1117824 */ /* 0x000fc600008e0600 */
[----:B------:R0:W-:Y:S04]  /*6ac0*/  STS.U16 [R110+UR6+0x2e80], R89 ;  /* 0x002e80596e007988 */ /* 0x0001e80008000406 */
[----:B------:R-:W4:Y:S04]  /*6ad0*/  LDL.LU R217, [R1+0x68] ;  /* 0x0000680001d97983 */ /* 0x000f280000300800 */
[----:B------:R-:W4:Y:S01]  /*6ae0*/  LDL.LU R218, [R1+0xe4] ;  /* 0x0000e40001da7983 */ /* 0x000f220000300800 */
[----:B0-----:R-:W-:Y:S02]  /*6af0*/  PRMT R89, RZ, 0x7610, R89 ;  /* 0x00007610ff597816 */ /* 0x001fe40000000059 */
[----:B------:R-:W-:Y:S01]  /*6b00*/  LOP3.LUT R110, R101, 0x60, RZ, 0x3c, !PT ;  /* 0x00000060656e7812 */ /* 0x000fe200078e3cff */
[----:B------:R0:W-:Y:S04]  /*6b10*/  STL [R1+0x14c], R241 ;  /* 0x00014cf101007387 */ /* 0x0001e80000100800 */
[----:B------:R2:W4:Y:S04]  /*6b20*/  @!P0 LDG.E.U16 R89, desc[UR10][R16.64] ;  /* 0x0000000a10598981 */ /* 0x000528000c1e1500 */
[----:B------:R1:W-:Y:S04]  /*6b30*/  STS.U16 [R110+UR6+0x2300], R88 ;  /* 0x002300586e007988 */ /* 0x0003e80008000406 */
[----:B0-----:R-:W4:Y:S01]  /*6b40*/  LDL.LU R241, [R1+0xf0] ;  /* 0x0000f00001f17983 */ /* 0x001f220000300800 */
[----:B-1----:R-:W-:-:S03]  /*6b50*/  PRMT R88, RZ, 0x7610, R88 ;  /* 0x00007610ff587816 */ /* 0x002fc60000000058 */
[----:B------:R0:W-:Y:S04]  /*6b60*/  STS.U16 [R110+UR6+0x2700], R83 ;  /* 0x002700536e007988 */ /* 0x0001e80008000406 */
[----:B------:R1:W-:Y:S04]  /*6b70*/  STS.U16 [R110+UR6+0x2b00], R82 ;  /* 0x002b00526e007988 */ /* 0x0003e80008000406 */
[----:B------:R1:W-:Y:S01]  /*6b80*/  STS.U16 [R110+UR6+0x2f00], R55 ;  /* 0x002f00376e007988 */ /* 0x0003e20008000406 */
[----:B0-----:R-:W-:Y:S02]  /*6b90*/  PRMT R83, RZ, 0x7610, R83 ;  /* 0x00007610ff537816 */ /* 0x001fe40000000053 */
[----:B-1----:R-:W-:-:S02]  /*6ba0*/  PRMT R82, RZ, 0x7610, R82 ;  /* 0x00007610ff527816 */ /* 0x002fc40000000052 */
[----:B------:R-:W-:-:S05]  /*6bb0*/  LOP3.LUT R55, R101, 0x70, RZ, 0x3c, !PT ;  /* 0x0000007065377812 */ /* 0x000fca00078e3cff */
[----:B------:R0:W-:Y:S02]  /*6bc0*/  STS.U16 [R55+UR6+0x2780], R42 ;  /* 0x0027802a37007988 */ /* 0x0001e40008000406 */
[----:B0-----:R-:W-:Y:S02]  /*6bd0*/  PRMT R42, RZ, 0x7610, R42 ;  /* 0x00007610ff2a7816 */ /* 0x001fe4000000002a */
[----:B------:R0:W-:Y:S02]  /*6be0*/  STS.U16 [R55+UR6+0x2b80], R43 ;  /* 0x002b802b37007988 */ /* 0x0001e40008000406 */
[----:B0-----:R-:W-:Y:S02]  /*6bf0*/  PRMT R43, RZ, 0x7610, R43 ;  /* 0x00007610ff2b7816 */ /* 0x001fe4000000002b */
[----:B------:R0:W-:Y:S02]  /*6c00*/  STS.U16 [R55+UR6+0x2f80], R41 ;  /* 0x002f802937007988 */ /* 0x0001e40008000406 */
[----:B0-----:R-:W-:-:S02]  /*6c10*/  PRMT R41, RZ, 0x7610, R41 ;  /* 0x00007610ff297816 */ /* 0x001fc40000000029 */
[----:B--2---:R-:W-:Y:S01]  /*6c20*/  IADD3 R16, P1, PT, R6, R2, RZ ;  /* 0x0000000206107210 */ /* 0x004fe20007f3e0ff */
[----:B------:R0:W-:Y:S04]  /*6c30*/  STL [R1+0x150], R6 ;  /* 0x0001500601007387 */ /* 0x0001e80000100800 */
[----:B------:R-:W-:-:S05]  /*6c40*/  IMAD.X R17, R238, 0x1, R0, P1 ;  /* 0x00000001ee117824 */ /* 0x000fca00008e0600 */
[----:B------:R3:W2:Y:S04]  /*6c50*/  @!P0 LDG.E.U16 R88, desc[UR10][R16.64] ;  /* 0x0000000a10588981 */ /* 0x0006a8000c1e1500 */
[----:B0-----:R-:W2:Y:S04]  /*6c60*/  LDL.LU R6, [R1+0x8c] ;  /* 0x00008c0001067983 */ /* 0x001ea80000300800 */
[----:B------:R0:W-:Y:S01]  /*6c70*/  STL [R1+0x174], R238 ;  /* 0x000174ee01007387 */ /* 0x0001e20000100800 */
[----:B---3--:R-:W-:-:S03]  /*6c80*/  IADD3 R16, P1, PT, R245, R2, RZ ;  /* 0x00000002f5107210 */ /* 0x008fc60007f3e0ff */
[----:B0-----:R-:W3:Y:S02]  /*6c90*/  LDL.LU R238, [R1+0x3c] ;  /* 0x00003c0001ee7983 */ /* 0x001ee40000300800 */
[----:B----4-:R-:W-:Y:S02]  /*6ca0*/  IMAD.X R17, R244, 0x1, R0, P1 ;  /* 0x00000001f4117824 */ /* 0x010fe400008e0600 */
[----:B------:R0:W-:Y:S04]  /*6cb0*/  STL [R1+0x180], R245 ;  /* 0x000180f501007387 */ /* 0x0001e80000100800 */
[----:B------:R1:W4:Y:S04]  /*6cc0*/  @!P0 LDG.E.U16 R83, desc[UR10][R16.64] ;  /* 0x0000000a10538981 */ /* 0x000328000c1e1500 */
[----:B0-----:R-:W2:Y:S04]  /*6cd0*/  LDL.LU R245, [R1+0xcc] ;  /* 0x0000cc0001f57983 */ /* 0x001ea80000300800 */
[----:B------:R0:W-:Y:S04]  /*6ce0*/  STL [R1+0x18c], R244 ;  /* 0x00018cf401007387 */ /* 0x0001e80000100800 */
[----:B0-----:R-:W4:Y:S04]  /*6cf0*/  LDL.LU R244, [R1+0x5c] ;  /* 0x00005c0001f47983 */ /* 0x001f280000300800 */
[----:B------:R-:W4:Y:S04]  /*6d00*/  LDL.LU R227, [R1+0x6c] ;  /* 0x00006c0001e37983 */ /* 0x000f280000300800 */
        /* <DEDUP_REMOVED lines=15> */
[----:B------:R-:W4:Y:S01]  /*6e00*/  LDL.LU R200, [R1+0xa0] ;  /* 0x0000a00001c87983 */ /* 0x000f220000300800 */
[----:B-1----:R-:W-:-:S05]  /*6e10*/  IADD3 R16, P1, PT, R250, R2, RZ ;  /* 0x00000002fa107210 */ /* 0x002fca0007f3e0ff */
[----:B------:R-:W-:-:S05]  /*6e20*/  IMAD.X R17, R235, 0x1, R0, P1 ;  /* 0x00000001eb117824 */ /* 0x000fca00008e0600 */
[----:B------:R0:W4:Y:S02]  /*6e30*/  @!P0 LDG.E.U16 R82, desc[UR10][R16.64] ;  /* 0x0000000a10528981 */ /* 0x000124000c1e1500 */
[----:B0-----:R-:W-:-:S05]  /*6e40*/  IADD3 R16, P1, PT, R248, R2, RZ ;  /* 0x00000002f8107210 */ /* 0x001fca0007f3e0ff */
[----:B------:R-:W-:-:S05]  /*6e50*/  IMAD.X R17, R234, 0x1, R0, P1 ;  /* 0x00000001ea117824 */ /* 0x000fca00008e0600 */
[----:B------:R0:W4:Y:S02]  /*6e60*/  @!P0 LDG.E.U16 R42, desc[UR10][R16.64] ;  /* 0x0000000a102a8981 */ /* 0x000124000c1e1500 */
[----:B0-----:R-:W-:-:S05]  /*6e70*/  IADD3 R16, P1, PT, R229, R2, RZ ;  /* 0x00000002e5107210 */ /* 0x001fca0007f3e0ff */
[----:B------:R-:W-:-:S05]  /*6e80*/  IMAD.X R17, R226, 0x1, R0, P1 ;  /* 0x00000001e2117824 */ /* 0x000fca00008e0600 */
[----:B------:R0:W4:Y:S02]  /*6e90*/  @!P0 LDG.E.U16 R43, desc[UR10][R16.64] ;  /* 0x0000000a102b8981 */ /* 0x000124000c1e1500 */
[----:B0-----:R-:W-:-:S05]  /*6ea0*/  IADD3 R16, P1, PT, R223, R2, RZ ;  /* 0x00000002df107210 */ /* 0x001fca0007f3e0ff */
        /* <DEDUP_REMOVED lines=8> */
[----:B0-----:R-:W-:Y:S02]  /*6f30*/  PRMT R54, RZ, 0x7610, R54 ;  /* 0x00007610ff367816 */ /* 0x001fe40000000036 */
[----:B-1----:R-:W-:-:S05]  /*6f40*/  IADD3 R16, P1, PT, R213, R2, RZ ;  /* 0x00000002d5107210 */ /* 0x002fca0007f3e0ff */
[----:B------:R-:W-:-:S05]  /*6f50*/  IMAD.X R17, R212, 0x1, R0, P1 ;  /* 0x00000001d4117824 */ /* 0x000fca00008e0600 */
[----:B------:R0:W4:Y:S02]  /*6f60*/  @!P0 LDG.E.U16 R54, desc[UR10][R16.64] ;  /* 0x0000000a10368981 */ /* 0x000124000c1e1500 */
[----:B0-----:R-:W-:Y:S02]  /*6f70*/  IADD3 R16, P1, PT, R24, R2, RZ ;  /* 0x0000000218107210 */ /* 0x001fe40007f3e0ff */
[----:B------:R-:W4:Y:S04]  /*6f80*/  LDL.LU R24, [R1+0xc8] ;  /* 0x0000c80001187983 */ /* 0x000f280000300800 */
[----:B------:R-:W4:Y:S01]  /*6f90*/  LDL.LU R201, [R1+0x64] ;  /* 0x0000640001c97983 */ /* 0x000f220000300800 */
[----:B------:R-:W-:Y:S01]  /*6fa0*/  PRMT R55, RZ, 0x7610, R55 ;  /* 0x00007610ff377816 */ /* 0x000fe20000000037 */
[----:B------:R-:W-:-:S05]  /*6fb0*/  IMAD.X R17, R208, 0x1, R0, P1 ;  /* 0x00000001d0117824 */ /* 0x000fca00008e0600 */
[----:B------:R3:W4:Y:S04]  /*6fc0*/  @!P0 LDG.E.U16 R55, desc[UR10][R16.64] ;  /* 0x0000000a10378981 */ /* 0x000728000c1e1500 */
[----:B------:R0:W-:Y:S04]  /*6fd0*/  STS.U16 [R101+UR6], R15 ;  /* 0x0000000f65007988 */ /* 0x0001e80008000406 */
[----:B------:R1:W-:Y:S01]  /*6fe0*/  STS.U16 [R101+UR6+0x200], R18 ;  /* 0x0002001265007988 */ /* 0x0003e20008000406 */
[----:B0-----:R-:W-:-:S03]  /*6ff0*/  PRMT R15, RZ, 0x7610, R15 ;  /* 0x00007610ff0f7816 */ /* 0x001fc6000000000f */
[----:B------:R2:W-:Y:S04]  /*7000*/  STS.U16 [R101+UR6+0x1e00], R19 ;  /* 0x001e001365007988 */ /* 0x0005e80008000406 */
[----:B------:R-:W-:Y:S04]  /*7010*/  STS.U16 [R101+UR6+0x600], R80 ;  /* 0x0006005065007988 */ /* 0x000fe80008000406 */
[----:B------:R-:W-:Y:S01]  /*7020*/  STS.U16 [R101+UR6+0x400], R81 ;  /* 0x0004005165007988 */ /* 0x000fe20008000406 */
[----:B---3--:R-:W-:-:S05]  /*7030*/  IADD3 R16, P1, PT, R238, R2, RZ ;  /* 0x00000002ee107210 */ /* 0x008fca0007f3e0ff */
[----:B------:R-:W-:Y:S01]  /*7040*/  IMAD.X R17, R246, 0x1, R0, P1 ;  /* 0x00000001f6117824 */ /* 0x000fe200008e0600 */
[----:B-1----:R-:W-:-:S04]  /*7050*/  IADD3 R18, P1, PT, R247, R2, RZ ;  /* 0x00000002f7127210 */ /* 0x002fc80007f3e0ff */
[----:B------:R0:W3:Y:S01]  /*7060*/  @!P0 LDG.E.U16 R15, desc[UR10][R16.64] ;  /* 0x0000000a100f8981 */ /* 0x0000e2000c1e1500 */
[----:B--2---:R-:W-:Y:S01]  /*7070*/  IMAD.X R19, R245, 0x1, R0, P1 ;  /* 0x00000001f5137824 */ /* 0x004fe200008e0600 */
[----:B0-----:R-:W-:-:S06]  /*7080*/  PRMT R16, RZ, 0x7610, R16 ;  /* 0x00007610ff107816 */ /* 0x001fcc0000000010 */
[----:B------:R0:W2:Y:S01]  /*7090*/  @!P0 LDG.E.U16 R16, desc[UR10][R18.64] ;  /* 0x0000000a12108981 */ /* 0x0000a2000c1e1500 */
[----:B------:R-:W-:Y:S02]  /*70a0*/  PRMT R17, RZ, 0x7610, R17 ;  /* 0x00007610ff117816 */ /* 0x000fe40000000011 */
[-C--:B0-----:R-:W-:Y:S01]  /*70b0*/  IADD3 R18, P1, PT, R192, R2.reuse, RZ ;  /* 0x00000002c0127210 */ /* 0x081fe20007f3e0ff */
[----:B------:R0:W-:Y:S02]  /*70c0*/  STS.U16 [R101+UR6+0xa00], R40 ;  /* 0x000a002865007988 */ /* 0x0001e40008000406 */
[----:B0-----:R-:W-:Y:S02]  /*70d0*/  PRMT R40, RZ, 0x7610, R40 ;  /* 0x00007610ff287816 */ /* 0x001fe40000000028 */
[----:B----4-:R-:W-:Y:S01]  /*70e0*/  IMAD.X R19, R70, 0x1, R0, P1 ;  /* 0x0000000146137824 */ /* 0x010fe200008e0600 */
[----:B------:R-:W-:-:S04]  /*70f0*/  IADD3 R80, P1, PT, R69, R2, RZ ;  /* 0x0000000245507210 */ /* 0x000fc80007f3e0ff */
[----:B------:R0:W4:Y:S01]  /*7100*/  @!P0 LDG.E.U16 R17, desc[UR10][R18.64] ;  /* 0x0000000a12118981 */ /* 0x000122000c1e1500 */
[----:B------:R-:W-:Y:S01]  /*7110*/  IMAD.X R81, R242, 0x1, R0, P1 ;  /* 0x00000001f2517824 */ /* 0x000fe200008e0600 */
[----:B0-----:R-:W-:-:S06]  /*7120*/  PRMT R18, RZ, 0x7610, R18 ;  /* 0x00007610ff127816 */ /* 0x001fcc0000000012 */
[----:B------:R0:W2:Y:S01]  /*7130*/  @!P0 LDG.E.U16 R18, desc[UR10][R80.64] ;  /* 0x0000000a50128981 */ /* 0x0000a2000c1e1500 */
[----:B------:R-:W-:Y:S02]  /*7140*/  PRMT R19, RZ, 0x7610, R19 ;  /* 0x00007610ff137816 */ /* 0x000fe40000000013 */
[----:B0-----:R-:W-:-:S05]  /*7150*/  IADD3 R80, P1, PT, R191, R2, RZ ;  /* 0x00000002bf507210 */ /* 0x001fca0007f3e0ff */
[----:B------:R-:W-:-:S05]  /*7160*/  IMAD.X R81, R110, 0x1, R0, P1 ;  /* 0x000000016e517824 */ /* 0x000fca00008e0600 */
[----:B------:R0:W2:Y:S02]  /*7170*/  @!P0 LDG.E.U16 R19, desc[UR10][R80.64] ;  /* 0x0000000a50138981 */ /* 0x0000a4000c1e1500 */
[----:B0-----:R-:W-:-:S05]  /*7180*/  IADD3 R80, P1, PT, R200, R2, RZ ;  /* 0x00000002c8507210 */ /* 0x001fca0007f3e0ff */
[----:B------:R-:W-:Y:S01]  /*7190*/  IMAD.X R81, R188, 0x1, R0, P1 ;  /* 0x00000001bc517824 */ /* 0x000fe200008e0600 */
[----:B------:R0:W-:Y:S04]  /*71a0*/  STS.U16 [R101+UR6+0xc00], R108 ;  /* 0x000c006c65007988 */ /* 0x0001e80008000406 */
[----:B------:R1:W2:Y:S01]  /*71b0*/  @!P0 LDG.E.U16 R40, desc[UR10][R80.64] ;  /* 0x0000000a50288981 */ /* 0x0002a2000c1e1500 */
[----:B0-----:R-:W-:Y:S02]  /*71c0*/  PRMT R108, RZ, 0x7610, R108 ;  /* 0x00007610ff6c7816 */ /* 0x001fe4000000006c */
[----:B-1----:R-:W-:-:S05]  /*71d0*/  IADD3 R80, P1, PT, R252, R2, RZ ;  /* 0x00000002fc507210 */ /* 0x002fca0007f3e0ff */
        /* <DEDUP_REMOVED lines=97> */
[----:B0-----:R-:W0:Y:S01]  /*77f0*/  S2R R80, SR_TID.X ;  /* 0x0000000000507919 */ /* 0x001e220000002100 */
[----:B------:R-:W-:-:S05]  /*7800*/  IMAD.SHL.U32 R109, R228, 0x2, RZ ;  /* 0x00000002e46d7824 */ /* 0x000fca00078e00ff */
[----:B------:R-:W-:Y:S01]  /*7810*/  LOP3.LUT R109, R109, 0x30, RZ, 0x3c, !PT ;  /* 0x000000306d6d7812 */ /* 0x000fe200078e3cff */
[----:B------:R-:W-:Y:S04]  /*7820*/  STS.U16 [R52+UR6+0x1280], R43 ;  /* 0x0012802b34007988 */ /* 0x000fe80008000406 */
[----:B------:R1:W-:Y:S04]  /*7830*/  STS.U16 [R52+UR6+0x1480], R41 ;  /* 0x0014802934007988 */ /* 0x0003e80008000406 */
[----:B------:R-:W-:Y:S04]  /*7840*/  STS.U16 [R52+UR6+0x1680], R53 ;  /* 0x0016803534007988 */ /* 0x000fe80008000406 */
[----:B------:R-:W-:Y:S04]  /*7850*/  STS.U16 [R52+UR6+0x1880], R54 ;  /* 0x0018803634007988 */ /* 0x000fe80008000406 */
[----:B------:R-:W-:Y:S04]  /*7860*/  STS.U16 [R52+UR6+0x1a80], R55 ;  /* 0x001a803734007988 */ /* 0x000fe80008000406 */
[----:B------:R-:W-:Y:S04]  /*7870*/  STS.U16 [R12+UR6+0x1b00], R8 ;  /* 0x001b00080c007988 */ /* 0x000fe80008000406 */
[----:B------:R-:W-:Y:S01]  /*7880*/  STS.U16 [R12+UR6+0x1d00], R14 ;  /* 0x001d000e0c007988 */ /* 0x000fe20008000406 */
[----:B0-----:R-:W-:-:S03]  /*7890*/  LOP3.LUT R180, R80, 0x7, RZ, 0xc0, !PT ;  /* 0x0000000750b47812 */ /* 0x001fc600078ec0ff */
[----:B------:R-:W-:Y:S04]  /*78a0*/  STS.U16 [R12+UR6+0x1f00], R13 ;  /* 0x001f000d0c007988 */ /* 0x000fe80008000406 */
[----:B---3--:R-:W-:Y:S04]  /*78b0*/  STS.U16 [R12+UR6+0x100], R15 ;  /* 0x0001000f0c007988 */ /* 0x008fe80008000406 */
[----:B--2---:R-:W-:Y:S04]  /*78c0*/  STS.U16 [R12+UR6+0x300], R16 ;  /* 0x000300100c007988 */ /* 0x004fe80008000406 */
[----:B----4-:R-:W-:Y:S04]  /*78d0*/  STS.U16 [R12+UR6+0x500], R17 ;  /* 0x000500110c007988 */ /* 0x010fe80008000406 */
[----:B------:R-:W-:Y:S04]  /*78e0*/  STS.U16 [R12+UR6+0x700], R18 ;  /* 0x000700120c007988 */ /* 0x000fe80008000406 */
[----:B------:R-:W-:Y:S04]  /*78f0*/  STS.U16 [R12+UR6+0x900], R19 ;  /* 0x000900130c007988 */ /* 0x000fe80008000406 */
[----:B------:R-:W-:Y:S04]  /*7900*/  STS.U16 [R12+UR6+0xb00], R40 ;  /* 0x000b00280c007988 */ /* 0x000fe80008000406 */
[----:B------:R0:W-:Y:S04]  /*7910*/  STS.U16 [R12+UR6+0xd00], R108 ;  /* 0x000d006c0c007988 */ /* 0x0001e80008000406 */
[----:B------:R2:W-:Y:S04]  /*7920*/  STS.U16 [R12+UR6+0xf00], R107 ;  /* 0x000f006b0c007988 */ /* 0x0005e80008000406 */
[----:B------:R-:W-:Y:S04]  /*7930*/  STS.U16 [R12+UR6+0x1100], R106 ;  /* 0x0011006a0c007988 */ /* 0x000fe80008000406 */
        /* <DEDUP_REMOVED lines=10> */
[----:B------:R-:W-:Y:S01]  /*79e0*/  STS.U16 [R109+UR6+0x780], R94 ;  /* 0x0007805e6d007988 */ /* 0x000fe20008000406 */
[----:B------:R-:W-:-:S02]  /*79f0*/  IMAD R180, R180, 0x90, RZ ;  /* 0x00000090b4b47824 */ /* 0x000fc400078e02ff */
[C---:B-1----:R-:W-:Y:S01]  /*7a00*/  IMAD.SHL.U32 R41, R80.reuse, 0x2, RZ ;  /* 0x0000000250297824 */ /* 0x042fe200078e00ff */
[----:B------:R-:W-:Y:S01]  /*7a10*/  STS.U16 [R109+UR6+0x980], R93 ;  /* 0x0009805d6d007988 */ /* 0x000fe20008000406 */
[----:B------:R-:W-:-:S03]  /*7a20*/  IMAD.SHL.U32 R80, R80, 0x40, RZ ;  /* 0x0000004050507824 */ /* 0x000fc600078e00ff */
[----:B------:R-:W-:Y:S01]  /*7a30*/  LOP3.LUT R180, R180, 0x10, R41, 0x78, !PT ;  /* 0x00000010b4b47812 */ /* 0x000fe200078e7829 */
[----:B------:R-:W-:Y:S03]  /*7a40*/  STS.U16 [R109+UR6+0xb80], R92 ;  /* 0x000b805c6d007988 */ /* 0x000fe60008000406 */
[----:B------:R-:W-:Y:S01]  /*7a50*/  LOP3.LUT R180, R180, 0x400, R80, 0xf8, !PT ;  /* 0x00000400b4b47812 */ /* 0x000fe200078ef850 */
[----:B------:R-:W-:Y:S01]  /*7a60*/  STS.U16 [R109+UR6+0xd80], R91 ;  /* 0x000d805b6d007988 */ /* 0x000fe20008000406 */
[----:B0-----:R-:W-:-:S03]  /*7a70*/  IMAD.MOV.U32 R108, RZ, RZ, R227 ;  /* 0x000000ffff6c7224 */ /* 0x001fc600078e00e3 */
[----:B------:R-:W-:Y:S01]  /*7a80*/  STS.U16 [R109+UR6+0xf80], R90 ;  /* 0x000f805a6d007988 */ /* 0x000fe20008000406 */
[----:B--2---:R-:W-:-:S03]  /*7a90*/  IMAD.MOV.U32 R107, RZ, RZ, R181 ;  /* 0x000000ffff6b7224 */ /* 0x004fc600078e00b5 */
[----:B------:R-:W-:Y:S04]  /*7aa0*/  STS.U16 [R109+UR6+0x1180], R89 ;  /* 0x001180596d007988 */ /* 0x000fe80008000406 */
[----:B------:R-:W-:Y:S04]  /*7ab0*/  STS.U16 [R109+UR6+0x1380], R88 ;  /* 0x001380586d007988 */ /* 0x000fe80008000406 */
[----:B------:R-:W-:Y:S04]  /*7ac0*/  STS.U16 [R109+UR6+0x1580], R83 ;  /* 0x001580536d007988 */ /* 0x000fe80008000406 */
[----:B------:R-:W-:Y:S04]  /*7ad0*/  STS.U16 [R109+UR6+0x1780], R82 ;  /* 0x001780526d007988 */ /* 0x000fe80008000406 */
[----:B------:R-:W-:Y:S01]  /*7ae0*/  STS.U16 [R109+UR6+0x1980], R42 ;  /* 0x0019802a6d007988 */ /* 0x000fe20008000406 */
[----:B------:R-:W-:Y:S01]  /*7af0*/  BAR.SYNC.DEFER_BLOCKING 0x0 ;  /* 0x0000000000007b1d */ /* 0x000fe20000010000 */
[----:B------:R-:W-:-:S02]  /*7b00*/  LOP3.LUT R181, R180, 0x20, RZ, 0x3c, !PT ;  /* 0x00000020b4b57812 */ /* 0x000fc400078e3cff */
[C---:B------:R-:W-:Y:S02]  /*7b10*/  LOP3.LUT R227, R180.reuse, 0x40, RZ, 0x3c, !PT ;  /* 0x00000040b4e37812 */ /* 0x040fe400078e3cff */
[----:B------:R-:W-:Y:S01]  /*7b20*/  LOP3.LUT R228, R180, 0x60, RZ, 0x3c, !PT ;  /* 0x00000060b4e47812 */ /* 0x000fe200078e3cff */
[----:B------:R-:W-:Y:S04]  /*7b30*/  LDSM.16.MT88.4 R40, [R180+UR6+0x2000] ;  /* 0x00200006b428783b */ /* 0x000fe80008004200 */
[----:B------:R-:W0:Y:S04]  /*7b40*/  LDSM.16.M88.4 R8, [R7+UR8] ;  /* 0x000000080708783b */ /* 0x000e280008000200 */
[----:B------:R-:W1:Y:S04]  /*7b50*/  LDSM.16.MT88.4 R52, [R181+UR6+0x2000] ;  /* 0x00200006b534783b */ /* 0x000e680008004200 */
[----:B------:R-:W2:Y:S04]  /*7b60*/  LDSM.16.MT88.4 R80, [R227+UR6+0x2000] ;  /* 0x00200006e350783b */ /* 0x000ea80008004200 */
[----:B------:R-:W3:Y:S04]  /*7b70*/  LDSM.16.MT88.4 R88, [R228+UR6+0x2000] ;  /* 0x00200006e458783b */ /* 0x000ee80008004200 */
[----:B------:R-:W4:Y:S04]  /*7b80*/  LDSM.16.M88.4 R12, [R7+UR8+0x400] ;  /* 0x00040008070c783b */ /* 0x000f280008000200 */
[----:B------:R-:W3:Y:S04]  /*7b90*/  LDSM.16.M88.4 R100, [R7+UR8+0x1000] ;  /* 0x001000080764783b */ /* 0x000ee80008000200 */
[----:B------:R-:W-:Y:S04]  /*7ba0*/  LDSM.16.M88.4 R16, [R7+UR8+0x800] ;  /* 0x000800080710783b */ /* 0x000fe80008000200 */
[----:B------:R-:W-:Y:S01]  /*7bb0*/  LDSM.16.M88.4 R92, [R7+UR8+0xc00] ;  /* 0x000c0008075c783b */ /* 0x000fe20008000200 */
[-C--:B0-----:R-:W-:Y:S08]  /*7bc0*/  HMMA.16816.F32 R136, R40, R8.reuse, R136 ;  /* 0x000000082888723c */ /* 0x081ff00000001888 */
[-C--:B-1----:R-:W-:Y:S08]  /*7bd0*/  HMMA.16816.F32 R148, R52, R8.reuse, R148 ;  /* 0x000000083494723c */ /* 0x082ff00000001894 */
[-C--:B--2---:R-:W-:Y:S08]  /*7be0*/  HMMA.16816.F32 R184, R80, R8.reuse, R184 ;  /* 0x0000000850b8723c */ /* 0x084ff000000018b8 */
[----:B---3--:R-:W-:Y:S01]  /*7bf0*/  HMMA.16816.F32 R28, R88, R8, R28 ;  /* 0x00000008581c723c */ /* 0x008fe2000000181c */
[----:B------:R-:W-:-:S02]  /*7c00*/  IMAD.MOV.U32 R9, RZ, RZ, R107 ;  /* 0x000000ffff097224 */ /* 0x000fc400078e006b */
[----:B------:R-:W-:Y:S01]  /*7c10*/  IMAD.MOV.U32 R8, RZ, RZ, R108 ;  /* 0x000000ffff087224 */ /* 0x000fe200078e006c */
[----:B------:R-:W0:Y:S04]  /*7c20*/  LDSM.16.M88.4 R104, [R7+UR8+0x1400] ;  /* 0x001400080768783b */ /* 0x000e280008000200 */
[-C--:B----4-:R-:W-:Y:S08]  /*7c30*/  HMMA.16816.F32 R132, R40, R12.reuse, R132 ;  /* 0x0000000c2884723c */ /* 0x090ff00000001884 */
[-C--:B------:R-:W-:Y:S08]  /*7c40*/  HMMA.16816.F32 R152, R52, R12.reuse, R152 ;  /* 0x0000000c3498723c */ /* 0x080ff00000001898 */
[-C--:B------:R-:W-:Y:S08]  /*7c50*/  HMMA.16816.F32 R20, R80, R12.reuse, R20 ;  /* 0x0000000c5014723c */ /* 0x080ff00000001814 */
[----:B------:R-:W-:Y:S01]  /*7c60*/  HMMA.16816.F32 R32, R88, R12, R32 ;  /* 0x0000000c5820723c */ /* 0x000fe20000001820 */
[----:B------:R-:W-:-:S02]  /*7c70*/  IMAD.MOV.U32 R12, RZ, RZ, R111 ;  /* 0x000000ffff0c7224 */ /* 0x000fc400078e006f */
[----:B------:R-:W-:Y:S02]  /*7c80*/  IMAD.MOV.U32 R13, RZ, RZ, R110 ;  /* 0x000000ffff0d7224 */ /* 0x000fe400078e006e */
[----:B------:R-:W1:Y:S03]  /*7c90*/  LDSM.16.M88.4 R108, [R7+UR8+0x1800] ;  /* 0x00180008076c783b */ /* 0x000e660008000200 */
[-C--:B------:R-:W-:Y:S08]  /*7ca0*/  HMMA.16816.F32 R76, R40, R100.reuse, R76 ;  /* 0x00000064284c723c */ /* 0x080ff0000000184c */
[-C--:B------:R-:W-:Y:S08]  /*7cb0*/  HMMA.16816.F32 R116, R52, R100.reuse, R116 ;  /* 0x000000643474723c */ /* 0x080ff00000001874 */
[-C--:B------:R-:W-:Y:S08]  /*7cc0*/  HMMA.16816.F32 R168, R80, R100.reuse, R168 ;  /* 0x0000006450a8723c */ /* 0x080ff000000018a8 */
[----:B------:R-:W-:Y:S01]  /*7cd0*/  HMMA.16816.F32 R144, R88, R100, R144 ;  /* 0x000000645890723c */ /* 0x000fe20000001890 */
[----:B------:R-:W-:-:S02]  /*7ce0*/  IMAD.MOV.U32 R100, RZ, RZ, R13 ;  /* 0x000000ffff647224 */ /* 0x000fc400078e000d */
[----:B------:R-:W-:-:S05]  /*7cf0*/  IMAD.MOV.U32 R13, RZ, RZ, R114 ;  /* 0x000000ffff0d7224 */ /* 0x000fca00078e0072 */
[-C--:B0-----:R-:W-:Y:S08]  /*7d00*/  HMMA.16816.F32 R44, R40, R104.reuse, R44 ;  /* 0x00000068282c723c */ /* 0x081ff0000000182c */
[-C--:B------:R-:W-:Y:S08]  /*7d10*/  HMMA.16816.F32 R56, R52, R104.reuse, R56 ;  /* 0x000000683438723c */ /* 0x080ff00000001838 */
[-C--:B------:R-:W-:Y:S08]  /*7d20*/  HMMA.16816.F32 R172, R80, R104.reuse, R172 ;  /* 0x0000006850ac723c */ /* 0x080ff000000018ac */
[----:B------:R-:W-:Y:S01]  /*7d30*/  HMMA.16816.F32 R176, R88, R104, R176 ;  /* 0x0000006858b0723c */ /* 0x000fe200000018b0 */
[----:B------:R-:W-:-:S02]  /*7d40*/  IMAD.MOV.U32 R104, RZ, RZ, R12 ;  /* 0x000000ffff687224 */ /* 0x000fc400078e000c */
[----:B------:R-:W-:-:S05]  /*7d50*/  IMAD.MOV.U32 R12, RZ, RZ, R115 ;  /* 0x000000ffff0c7224 */ /* 0x000fca00078e0073 */
[-C--:B-1----:R-:W-:Y:S08]  /*7d60*/  HMMA.16816.F32 R48, R40, R108.reuse, R48 ;  /* 0x0000006c2830723c */ /* 0x082ff00000001830 */
[-C--:B------:R-:W-:Y:S08]  /*7d70*/  HMMA.16816.F32 R60, R52, R108.reuse, R60 ;  /* 0x0000006c343c723c */ /* 0x080ff0000000183c */
[-C--:B------:R-:W-:Y:S08]  /*7d80*/  HMMA.16816.F32 R160, R80, R108.reuse, R160 ;  /* 0x0000006c50a0723c */ /* 0x080ff000000018a0 */
[----:B------:R-:W-:Y:S01]  /*7d90*/  HMMA.16816.F32 R140, R88, R108, R140 ;  /* 0x0000006c588c723c */ /* 0x000fe2000000188c */
[----:B------:R-:W-:-:S02]  /*7da0*/  IMAD.MOV.U32 R108, RZ, RZ, R113 ;  /* 0x000000ffff6c7224 */ /* 0x000fc400078e0071 */
[----:B------:R-:W-:Y:S02]  /*7db0*/  IMAD.MOV.U32 R109, RZ, RZ, R112 ;  /* 0x000000ffff6d7224 */ /* 0x000fe400078e0070 */
[----:B------:R-:W0:Y:S03]  /*7dc0*/  LDSM.16.M88.4 R112, [R7+UR8+0x1c00] ;  /* 0x001c00080770783b */ /* 0x000e260008000200 */
[C---:B------:R-:W-:Y:S08]  /*7dd0*/  HMMA.16816.F32 R128, R40.reuse, R16, R128 ;  /* 0x000000102880723c */ /* 0x040ff00000001880 */
[C---:B------:R-:W-:Y:S08]  /*7de0*/  HMMA.16816.F32 R124, R40.reuse, R92, R124 ;  /* 0x0000005c287c723c */ /* 0x040ff0000000187c */
[----:B0-----:R-:W-:Y:S01]  /*7df0*/  HMMA.16816.F32 R84, R40, R112, R84 ;  /* 0x000000702854723c */ /* 0x001fe20000001854 */
[----:B------:R-:W-:-:S02]  /*7e00*/  IMAD.MOV.U32 R40, RZ, RZ, R69 ;  /* 0x000000ffff287224 */ /* 0x000fc400078e0045 */
[----:B------:R-:W2:Y:S01]  /*7e10*/  LDL.LU R69, [R1+0x1c4] ;  /* 0x0001c40001457983 */ /* 0x000ea20000300800 */
[----:B------:R-:W-:Y:S02]  /*7e20*/  IMAD.MOV.U32 R41, RZ, RZ, R70 ;  /* 0x000000ffff297224 */ /* 0x000fe400078e0046 */
[----:B------:R-:W-:Y:S01]  /*7e30*/  IMAD.MOV.U32 R42, RZ, RZ, R71 ;  /* 0x000000ffff2a7224 */ /* 0x000fe200078e0047 */
[----:B------:R-:W2:Y:S04]  /*7e40*/  LDL.LU R70, [R1+0x1c0] ;  /* 0x0001c00001467983 */ /* 0x000ea80000300800 */
[----:B------:R-:W2:Y:S01]  /*7e50*/  LDL.LU R71, [R1+0x1bc] ;  /* 0x0001bc0001477983 */ /* 0x000ea20000300800 */
[----:B------:R-:W-:Y:S01]  /*7e60*/  HMMA.16816.F32 R156, R52, R16, R156 ;  /* 0x00000010349c723c */ /* 0x000fe2000000189c */
[----:B------:R-:W-:-:S02]  /*7e70*/  IMAD.MOV.U32 R43, RZ, RZ, R239 ;  /* 0x000000ffff2b7224 */ /* 0x000fc400078e00ef */
[----:B------:R-:W3:Y:S05]  /*7e80*/  LDL.LU R239, [R1+0x1b8] ;  /* 0x0001b80001ef7983 */ /* 0x000eea0000300800 */
[C---:B------:R-:W-:Y:S08]  /*7e90*/  HMMA.16816.F32 R120, R52.reuse, R92, R120 ;  /* 0x0000005c3478723c */ /* 0x040ff00000001878 */
[----:B------:R-:W-:Y:S01]  /*7ea0*/  HMMA.16816.F32 R64, R52, R112, R64 ;  /* 0x000000703440723c */ /* 0x000fe20000001840 */
[----:B------:R-:W-:-:S02]  /*7eb0*/  IMAD.MOV.U32 R53, RZ, RZ, R199 ;  /* 0x000000ffff357224 */ /* 0x000fc400078e00c7 */
[----:B------:R-:W4:Y:S01]  /*7ec0*/  LDL.LU R199, [R1+0x1b4] ;  /* 0x0001b40001c77983 */ /* 0x000f220000300800 */
[----:B------:R-:W-:Y:S02]  /*7ed0*/  IMAD.MOV.U32 R54, RZ, RZ, R240 ;  /* 0x000000ffff367224 */ /* 0x000fe400078e00f0 */
[----:B------:R-:W-:Y:S01]  /*7ee0*/  IMAD.MOV.U32 R55, RZ, RZ, R200 ;  /* 0x000000ffff377224 */ /* 0x000fe200078e00c8 */
[----:B------:R-:W3:Y:S01]  /*7ef0*/  LDL.LU R240, [R1+0x1b0] ;  /* 0x0001b00001f07983 */ /* 0x000ee20000300800 */
[C---:B------:R-:W-:Y:S01]  /*7f00*/  HMMA.16816.F32 R72, R80.reuse, R16, R72 ;  /* 0x000000105048723c */ /* 0x040fe20000001848 */
[----:B------:R-:W-:Y:S02]  /*7f10*/  IMAD.MOV.U32 R52, RZ, RZ, R24 ;  /* 0x000000ffff347224 */ /* 0x000fe400078e0018 */
[----:B------:R-:W3:Y:S04]  /*7f20*/  LDL.LU R200, [R1+0x1ac] ;  /* 0x0001ac0001c87983 */ /* 0x000ee80000300800 */
[----:B------:R-:W3:Y:S01]  /*7f30*/  LDL.LU R24, [R1+0x1a8] ;  /* 0x0001a80001187983 */ /* 0x000ee20000300800 */
[C---:B------:R-:W-:Y:S08]  /*7f40*/  HMMA.16816.F32 R164, R80.reuse, R92, R164 ;  /* 0x0000005c50a4723c */ /* 0x040ff000000018a4 */
[----:B--2---:R-:W-:Y:S01]  /*7f50*/  HMMA.16816.F32 R68, R80, R112, R68 ;  /* 0x000000705044723c */ /* 0x004fe20000001844 */
[----:B------:R-:W-:-:S02]  /*7f60*/  IMAD.MOV.U32 R83, RZ, RZ, R25 ;  /* 0x000000ffff537224 */ /* 0x000fc400078e0019 */
[----:B------:R-:W3:Y:S01]  /*7f70*/  LDL.LU R25, [R1+0x1a4] ;  /* 0x0001a40001197983 */ /* 0x000ee20000300800 */
[----:B------:R-:W-:Y:S02]  /*7f80*/  IMAD.MOV.U32 R82, RZ, RZ, R26 ;  /* 0x000000ffff527224 */ /* 0x000fe400078e001a */
[----:B------:R-:W-:Y:S01]  /*7f90*/  IMAD.MOV.U32 R80, RZ, RZ, R27 ;  /* 0x000000ffff507224 */ /* 0x000fe200078e001b */
[----:B------:R-:W3:Y:S04]  /*7fa0*/  LDL.LU R26, [R1+0x1a0] ;  /* 0x0001a000011a7983 */ /* 0x000ee80000300800 */
[----:B------:R-:W3:Y:S01]  /*7fb0*/  LDL.LU R27, [R1+0x19c] ;  /* 0x00019c00011b7983 */ /* 0x000ee20000300800 */
[----:B------:R-:W-:Y:S01]  /*7fc0*/  HMMA.16816.F32 R96, R88, R92, R96 ;  /* 0x0000005c5860723c */ /* 0x000fe20000001860 */
[----:B------:R-:W-:Y:S01]  /*7fd0*/  IMAD.MOV.U32 R92, RZ, RZ, R191 ;  /* 0x000000ffff5c7224 */ /* 0x000fe200078e00bf */
[----:B------:R-:W-:Y:S01]  /*7fe0*/  MOV R101, R190 ;  /* 0x000000be00657202 */ /* 0x000fe20000000f00 */
[----:B------:R-:W-:-:S02]  /*7ff0*/  IMAD.MOV.U32 R93, RZ, RZ, R189 ;  /* 0x000000ffff5d7224 */ /* 0x000fc400078e00bd */
[----:B------:R-:W-:Y:S02]  /*8000*/  IMAD.MOV.U32 R105, RZ, RZ, R188 ;  /* 0x000000ffff697224 */ /* 0x000fe400078e00bc */
[----:B------:R-:W0:Y:S01]  /*8010*/  LDSM.16.MT88.4 R188, [R180+UR6+0x2800] ;  /* 0x00280006b4bc783b */ /* 0x000e220008004200 */
[----:B------:R-:W-:Y:S01]  /*8020*/  HMMA.16816.F32 R36, R88, R16, R36 ;  /* 0x000000105824723c */ /* 0x000fe20000001824 */
[----:B------:R-:W-:Y:S02]  /*8030*/  IMAD.MOV.U32 R81, RZ, RZ, R201 ;  /* 0x000000ffff517224 */ /* 0x000fe400078e00c9 */
[----:B------:R-:W2:Y:S05]  /*8040*/  LDL.LU R201, [R1+0x198] ;  /* 0x0001980001c97983 */ /* 0x000eaa0000300800 */
[C---:B0-----:R-:W-:Y:S08]  /*8050*/  HMMA.16816.F32 R136, R188.reuse, R10, R136 ;  /* 0x0000000abc88723c */ /* 0x041ff00000001888 */
[C---:B------:R-:W-:Y:S08]  /*8060*/  HMMA.16816.F32 R132, R188.reuse, R14, R132 ;  /* 0x0000000ebc84723c */ /* 0x040ff00000001884 */
[C---:B------:R-:W-:Y:S08]  /*8070*/  HMMA.16816.F32 R128, R188.reuse, R18, R128 ;  /* 0x00000012bc80723c */ /* 0x040ff00000001880 */
[C---:B------:R-:W-:Y:S08]  /*8080*/  HMMA.16816.F32 R124, R188.reuse, R94, R124 ;  /* 0x0000005ebc7c723c */ /* 0x040ff0000000187c */
[C---:B------:R-:W-:Y:S08]  /*8090*/  HMMA.16816.F32 R76, R188.reuse, R102, R76 ;  /* 0x00000066bc4c723c */ /* 0x040ff0000000184c */
[C---:B------:R-:W-:Y:S08]  /*80a0*/  HMMA.16816.F32 R44, R188.reuse, R106, R44 ;  /* 0x0000006abc2c723c */ /* 0x040ff0000000182c */
[C---:B------:R-:W-:Y:S08]  /*80b0*/  HMMA.16816.F32 R48, R188.reuse, R110, R48 ;  /* 0x0000006ebc30723c */ /* 0x040ff00000001830 */
[----:B------:R-:W-:Y:S08]  /*80c0*/  HMMA.16816.F32 R84, R188, R114, R84 ;  /* 0x00000072bc54723c */ /* 0x000ff00000001854 */
[----:B---3--:R-:W-:Y:S01]  /*80d0*/  HMMA.16816.F32 R24, R88, R112, R24 ;  /* 0x000000705818723c */ /* 0x008fe20000001818 */
[----:B------:R-:W-:-:S02]  /*80e0*/  IMAD.MOV.U32 R113, RZ, RZ, R192 ;  /* 0x000000ffff717224 */ /* 0x000fc400078e00c0 */
[----:B------:R-:W0:Y:S01]  /*80f0*/  LDC R192, c[0x0][0x3ac] ;  /* 0x0000eb00ffc07b82 */ /* 0x000e220000000800 */
[----:B------:R-:W-:Y:S02]  /*8100*/  IMAD.MOV.U32 R91, RZ, RZ, R43 ;  /* 0x000000ffff5b7224 */ /* 0x000fe400078e002b */
[----:B------:R-:W-:Y:S02]  /*8110*/  IMAD.MOV.U32 R88, RZ, RZ, R8 ;  /* 0x000000ffff587224 */ /* 0x000fe400078e0008 */
[----:B------:R-:W-:Y:S02]  /*8120*/  IMAD.MOV.U32 R43, RZ, RZ, R9 ;  /* 0x000000ffff2b7224 */ /* 0x000fe400078e0009 */
[----:B------:R-:W-:Y:S02]  /*8130*/  IMAD.MOV.U32 R8, RZ, RZ, R195 ;  /* 0x000000ffff087224 */ /* 0x000fe400078e00c3 */
[----:B------:R-:W-:Y:S02]  /*8140*/  IMAD.MOV.U32 R9, RZ, RZ, R207 ;  /* 0x000000ffff097224 */ /* 0x000fe400078e00cf */
[----:B------:R-:W3:Y:S01]  /*8150*/  LDL.LU R207, [R1+0x194] ;  /* 0x0001940001cf7983 */ /* 0x000ee20000300800 */
[----:B0-----:R-:W-:-:S04]  /*8160*/  IMAD.SHL.U32 R192, R192, 0x20, RZ ;  /* 0x00000020c0c07824 */ /* 0x001fc800078e00ff */
[----:B------:R-:W-:-:S04]  /*8170*/  IMAD.WIDE R8, R192, 0x2, R8 ;  /* 0x00000002c0087825 */ /* 0x000fc800078e0208 */
[----:B------:R-:W-:Y:S01]  /*8180*/  IMAD.MOV.U32 R195, RZ, RZ, R8 ;  /* 0x000000ffffc37224 */ /* 0x000fe200078e0008 */
[----:B------:R0:W-:Y:S01]  /*8190*/  STL [R1+0x48], R9 ;  /* 0x0000480901007387 */ /* 0x0001e20000100800 */
[----:B------:R-:W-:Y:S02]  /*81a0*/  IMAD.MOV.U32 R8, RZ, RZ, R198 ;  /* 0x000000ffff087224 */ /* 0x000fe400078e00c6 */
[----:B0-----:R-:W-:Y:S02]  /*81b0*/  IMAD.MOV.U32 R9, RZ, RZ, R202 ;  /* 0x000000ffff097224 */ /* 0x001fe400078e00ca */
[----:B------:R-:W3:Y:S01]  /*81c0*/  LDL.LU R202, [R1+0x190] ;  /* 0x0001900001ca7983 */ /* 0x000ee20000300800 */
[----:B------:R-:W-:-:S05]  /*81d0*/  IMAD.WIDE R8, R192, 0x2, R8 ;  /* 0x00000002c0087825 */ /* 0x000fca00078e0208 */
[----:B------:R-:W-:Y:S04]  /*81e0*/  STL [R1+0x4c], R9 ;  /* 0x00004c0901007387 */ /* 0x000fe80000100800 */
[----:B------:R-:W3:Y:S01]  /*81f0*/  LDL.LU R190, [R1+0x50] ;  /* 0x0000500001be7983 */ /* 0x000ee20000300800 */
[----:B------:R-:W-:Y:S02]  /*8200*/  IMAD.MOV.U32 R16, RZ, RZ, R183 ;  /* 0x000000ffff107224 */ /* 0x000fe400078e00b7 */
[----:B------:R-:W-:Y:S02]  /*8210*/  IMAD.MOV.U32 R17, RZ, RZ, R182 ;  /* 0x000000ffff117224 */ /* 0x000fe400078e00b6 */
[----:B------:R-:W0:Y:S01]  /*8220*/  LDSM.16.MT88.4 R180, [R181+UR6+0x2800] ;  /* 0x00280006b5b4783b */ /* 0x000e220008004200 */
[----:B------:R-:W-:-:S02]  /*8230*/  IMAD.MOV.U32 R191, RZ, RZ, R53 ;  /* 0x000000ffffbf7224 */ /* 0x000fc400078e0035 */
[----:B------:R-:W-:Y:S02]  /*8240*/  IMAD.MOV.U32 R112, RZ, RZ, R54 ;  /* 0x000000ffff707224 */ /* 0x000fe400078e0036 */
[----:B------:R-:W-:Y:S02]  /*8250*/  IMAD.MOV.U32 R53, RZ, RZ, R16 ;  /* 0x000000ffff357224 */ /* 0x000fe400078e0010 */
[----:B------:R-:W-:Y:S02]  /*8260*/  IMAD.MOV.U32 R54, RZ, RZ, R17 ;  /* 0x000000ffff367224 */ /* 0x000fe400078e0011 */
[----:B------:R-:W-:Y:S02]  /*8270*/  IMAD.MOV.U32 R16, RZ, RZ, R194 ;  /* 0x000000ffff107224 */ /* 0x000fe400078e00c2 */
[----:B------:R-:W-:Y:S02]  /*8280*/  IMAD.MOV.U32 R17, RZ, RZ, R204 ;  /* 0x000000ffff117224 */ /* 0x000fe400078e00cc */
[----:B------:R-:W-:-:S04]  /*8290*/  IMAD.WIDE R16, R192, 0x2, R16 ;  /* 0x00000002c0107825 */ /* 0x000fc800078e0210 */
[----:B------:R-:W-:Y:S02]  /*82a0*/  IMAD.MOV.U32 R194, RZ, RZ, R16 ;  /* 0x000000ffffc27224 */ /* 0x000fe400078e0010 */
[----:B------:R-:W-:Y:S02]  /*82b0*/  IMAD.MOV.U32 R204, RZ, RZ, R17 ;  /* 0x000000ffffcc7224 */ /* 0x000fe400078e0011 */
[----:B------:R-:W-:Y:S02]  /*82c0*/  IMAD.MOV.U32 R16, RZ, RZ, R197 ;  /* 0x000000ffff107224 */ /* 0x000fe400078e00c5 */
[----:B------:R-:W-:Y:S02]  /*82d0*/  IMAD.MOV.U32 R17, RZ, RZ, R206 ;  /* 0x000000ffff117224 */ /* 0x000fe400078e00ce */
[----:B------:R-:W-:-:S04]  /*82e0*/  IMAD.WIDE R16, R192, 0x2, R16 ;  /* 0x00000002c0107825 */ /* 0x000fc800078e0210 */
[----:B------:R-:W-:Y:S02]  /*82f0*/  IMAD.MOV.U32 R197, RZ, RZ, R16 ;  /* 0x000000ffffc57224 */ /* 0x000fe400078e0010 */
[----:B------:R-:W-:Y:S02]  /*8300*/  IMAD.MOV.U32 R206, RZ, RZ, R17 ;  /* 0x000000ffffce7224 */ /* 0x000fe400078e0011 */
[----:B--2---:R-:W-:Y:S01]  /*8310*/  IMAD.MOV.U32 R16, RZ, RZ, R201 ;  /* 0x000000ffff107224 */ /* 0x004fe200078e00c9 */
[C---:B0-----:R-:W-:Y:S08]  /*8320*/  HMMA.16816.F32 R148, R180.reuse, R10, R148 ;  /* 0x0000000ab494723c */ /* 0x041ff00000001894 */
[C---:B------:R-:W-:Y:S08]  /*8330*/  HMMA.16816.F32 R152, R180.reuse, R14, R152 ;  /* 0x0000000eb498723c */ /* 0x040ff00000001898 */
[C---:B------:R-:W-:Y:S08]  /*8340*/  HMMA.16816.F32 R156, R180.reuse, R18, R156 ;  /* 0x00000012b49c723c */ /* 0x040ff0000000189c */
[C---:B------:R-:W-:Y:S08]  /*8350*/  HMMA.16816.F32 R120, R180.reuse, R94, R120 ;  /* 0x0000005eb478723c */ /* 0x040ff00000001878 */
[C---:B------:R-:W-:Y:S08]  /*8360*/  HMMA.16816.F32 R116, R180.reuse, R102, R116 ;  /* 0x00000066b474723c */ /* 0x040ff00000001874 */
[C---:B------:R-:W-:Y:S08]  /*8370*/  HMMA.16816.F32 R56, R180.reuse, R106, R56 ;  /* 0x0000006ab438723c */ /* 0x040ff00000001838 */
[C---:B------:R-:W-:Y:S08]  /*8380*/  HMMA.16816.F32 R60, R180.reuse, R110, R60 ;  /* 0x0000006eb43c723c */ /* 0x040ff0000000183c */
[----:B------:R-:W-:Y:S01]  /*8390*/  HMMA.16816.F32 R64, R180, R114, R64 ;  /* 0x00000072b440723c */ /* 0x000fe20000001840 */
[----:B---3--:R-:W-:-:S02]  /*83a0*/  IMAD.MOV.U32 R17, RZ, RZ, R190 ;  /* 0x000000ffff117224 */ /* 0x008fc400078e00be */
[----:B------:R-:W-:-:S05]  /*83b0*/  IMAD.WIDE R16, R192, 0x2, R16 ;  /* 0x00000002c0107825 */ /* 0x000fca00078e0210 */
[----:B------:R0:W-:Y:S04]  /*83c0*/  STL [R1+0x50], R17 ;  /* 0x0000501101007387 */ /* 0x0001e80000100800 */
[----:B------:R-:W2:Y:S04]  /*83d0*/  LDL.LU R180, [R1+0x54] ;  /* 0x0000540001b47983 */ /* 0x000ea80000300800 */
[----:B------:R-:W3:Y:S04]  /*83e0*/  LDL.LU R181, [R1+0x58] ;  /* 0x0000580001b57983 */ /* 0x000ee80000300800 */
[----:B------:R-:W3:Y:S01]  /*83f0*/  LDL.LU R182, [R1+0xdc] ;  /* 0x0000dc0001b67983 */ /* 0x000ee20000300800 */
        /* <DEDUP_REMOVED lines=15> */
[----:B----4-:R-:W-:Y:S02]  /*84f0*/  IMAD.MOV.U32 R8, RZ, RZ, R199 ;  /* 0x000000ffff087224 */ /* 0x010fe400078e00c7 */
[----:B------:R-:W-:Y:S02]  /*8500*/  IMAD.MOV.U32 R9, RZ, RZ, R239 ;  /* 0x000000ffff097224 */ /* 0x000fe400078e00ef */
[----:B------:R-:W-:-:S02]  /*8510*/  IMAD.MOV.U32 R12, RZ, RZ, R200 ;  /* 0x000000ffff0c7224 */ /* 0x000fc400078e00c8 */
[----:B------:R-:W-:Y:S02]  /*8520*/  IMAD.MOV.U32 R13, RZ, RZ, R240 ;  /* 0x000000ffff0d7224 */ /* 0x000fe400078e00f0 */
[----:B------:R-:W-:Y:S02]  /*8530*/  IMAD.MOV.U32 R201, RZ, RZ, R16 ;  /* 0x000000ffffc97224 */ /* 0x000fe400078e0010 */
[----:B------:R-:W-:-:S04]  /*8540*/  IMAD.WIDE R8, R192, 0x2, R8 ;  /* 0x00000002c0087825 */ /* 0x000fc800078e0208 */
[----:B------:R-:W-:-:S04]  /*8550*/  IMAD.WIDE R12, R192, 0x2, R12 ;  /* 0x00000002c00c7825 */ /* 0x000fc800078e020c */
[----:B0-----:R-:W-:Y:S02]  /*8560*/  IMAD.MOV.U32 R17, RZ, RZ, R208 ;  /* 0x000000ffff117224 */ /* 0x001fe400078e00d0 */
[----:B------:R-:W-:Y:S02]  /*8570*/  IMAD.MOV.U32 R199, RZ, RZ, R8 ;  /* 0x000000ffffc77224 */ /* 0x000fe400078e0008 */
[----:B------:R-:W-:Y:S02]  /*8580*/  IMAD.MOV.U32 R239, RZ, RZ, R9 ;  /* 0x000000ffffef7224 */ /* 0x000fe400078e0009 */
[----:B------:R-:W-:Y:S02]  /*8590*/  IMAD.MOV.U32 R200, RZ, RZ, R12 ;  /* 0x000000ffffc87224 */ /* 0x000fe400078e000c */
[----:B------:R-:W-:Y:S02]  /*85a0*/  IMAD.MOV.U32 R240, RZ, RZ, R13 ;  /* 0x000000fffff07224 */ /* 0x000fe400078e000d */
[----:B------:R-:W-:-:S02]  /*85b0*/  IMAD.MOV.U32 R8, RZ, RZ, R202 ;  /* 0x000000ffff087224 */ /* 0x000fc400078e00ca */
[----:B------:R-:W-:Y:S02]  /*85c0*/  IMAD.MOV.U32 R9, RZ, RZ, R207 ;  /* 0x000000ffff097224 */ /* 0x000fe400078e00cf */
[----:B------:R-:W-:-:S04]  /*85d0*/  IMAD.WIDE R8, R192, 0x2, R8 ;  /* 0x00000002c0087825 */ /* 0x000fc800078e0208 */
[----:B------:R-:W-:Y:S02]  /*85e0*/  IMAD.MOV.U32 R183, RZ, RZ, R81 ;  /* 0x000000ffffb77224 */ /* 0x000fe400078e0051 */
[----:B------:R-:W-:Y:S02]  /*85f0*/  IMAD.MOV.U32 R202, RZ, RZ, R8 ;  /* 0x000000ffffca7224 */ /* 0x000fe400078e0008 */
[----:B------:R-:W-:Y:S02]  /*8600*/  IMAD.MOV.U32 R207, RZ, RZ, R9 ;  /* 0x000000ffffcf7224 */ /* 0x000fe400078e0009 */
[----:B------:R-:W-:Y:S02]  /*8610*/  IMAD.MOV.U32 R8, RZ, RZ, R213 ;  /* 0x000000ffff087224 */ /* 0x000fe400078e00d5 */
[----:B------:R-:W-:Y:S02]  /*8620*/  IMAD.MOV.U32 R9, RZ, RZ, R212 ;  /* 0x000000ffff097224 */ /* 0x000fe400078e00d4 */
[----:B------:R-:W-:-:S02]  /*8630*/  IMAD.MOV.U32 R188, RZ, RZ, R88 ;  /* 0x000000ffffbc7224 */ /* 0x000fc400078e0058 */
[----:B------:R-:W-:Y:S02]  /*8640*/  IMAD.MOV.U32 R189, RZ, RZ, R191 ;  /* 0x000000ffffbd7224 */ /* 0x000fe400078e00bf */
[----:B------:R-:W-:Y:S02]  /*8650*/  IMAD.MOV.U32 R190, RZ, RZ, R55 ;  /* 0x000000ffffbe7224 */ /* 0x000fe400078e0037 */
[----:B------:R-:W-:Y:S02]  /*8660*/  IMAD.MOV.U32 R191, RZ, RZ, R91 ;  /* 0x000000ffffbf7224 */ /* 0x000fe400078e005b */
[----:B------:R-:W-:Y:S01]  /*8670*/  IMAD.WIDE R8, R192, 0x2, R8 ;  /* 0x00000002c0087825 */ /* 0x000fe200078e0208 */
[----:B------:R-:W-:-:S03]  /*8680*/  MOV R88, R90 ;  /* 0x0000005a00587202 */ /* 0x000fc60000000f00 */
[----:B------:R-:W-:Y:S02]  /*8690*/  IMAD.MOV.U32 R91, RZ, RZ, R43 ;  /* 0x000000ffff5b7224 */ /* 0x000fe400078e002b */
[----:B------:R-:W-:Y:S02]  /*86a0*/  IMAD.MOV.U32 R90, RZ, RZ, R112 ;  /* 0x000000ffff5a7224 */ /* 0x000fe400078e0070 */
[----:B------:R-:W-:Y:S02]  /*86b0*/  IMAD.MOV.U32 R112, RZ, RZ, R42 ;  /* 0x000000ffff707224 */ /* 0x000fe400078e002a */
[----:B--2---:R-:W-:-:S04]  /*86c0*/  IMAD.MOV.U32 R16, RZ, RZ, R180 ;  /* 0x000000ffff107224 */ /* 0x004fc800078e00b4 */
[----:B------:R-:W-:-:S04]  /*86d0*/  IMAD.WIDE R16, R192, 0x2, R16 ;  /* 0x00000002c0107825 */ /* 0x000fc800078e0210 */
[----:B---3--:R-:W-:Y:S02]  /*86e0*/  IMAD.MOV.U32 R12, RZ, RZ, R182 ;  /* 0x000000ffff0c7224 */ /* 0x008fe400078e00b6 */
[----:B------:R-:W-:Y:S01]  /*86f0*/  IMAD.MOV.U32 R13, RZ, RZ, R181 ;  /* 0x000000ffff0d7224 */ /* 0x000fe200078e00b5 */
[----:B------:R0:W-:Y:S01]  /*8700*/  STL [R1+0x54], R16 ;  /* 0x0000541001007387 */ /* 0x0001e20000100800 */
[----:B------:R-:W-:Y:S02]  /*8710*/  IMAD.MOV.U32 R208, RZ, RZ, R17 ;  /* 0x000000ffffd07224 */ /* 0x000fe400078e0011 */
[----:B------:R-:W-:-:S05]  /*8720*/  IMAD.WIDE R12, R192, 0x2, R12 ;  /* 0x00000002c00c7825 */ /* 0x000fca00078e020c */
[----:B------:R-:W-:Y:S01]  /*8730*/  STL [R1+0xdc], R12 ;  /* 0x0000dc0c01007387 */ /* 0x000fe20000100800 */
[----:B0-----:R-:W-:Y:S02]  /*8740*/  IMAD.MOV.U32 R16, RZ, RZ, R244 ;  /* 0x000000ffff107224 */ /* 0x001fe400078e00f4 */
[----:B------:R-:W-:Y:S01]  /*8750*/  IMAD.MOV.U32 R17, RZ, RZ, R211 ;  /* 0x000000ffff117224 */ /* 0x000fe200078e00d3 */
[----:B------:R-:W-:Y:S01]  /*8760*/  STL [R1+0x58], R13 ;  /* 0x0000580d01007387 */ /* 0x000fe20000100800 */
[----:B------:R-:W-:Y:S02]  /*8770*/  IMAD.MOV.U32 R182, RZ, RZ, R183 ;  /* 0x000000ffffb67224 */ /* 0x000fe400078e00b7 */
[----:B------:R-:W-:Y:S01]  /*8780*/  IMAD.WIDE R16, R192, 0x2, R16 ;  /* 0x00000002c0107825 */ /* 0x000fe200078e0210 */
[----:B------:R-:W2:Y:S04]  /*8790*/  LDL.LU R244, [R1+0x18c] ;  /* 0x00018c0001f47983 */ /* 0x000ea80000300800 */
[----:B------:R-:W3:Y:S01]  /*87a0*/  LDL.LU R212, [R1+0x188] ;  /* 0x0001880001d47983 */ /* 0x000ee20000300800 */
[----:B------:R-:W-:-:S02]  /*87b0*/  IMAD.MOV.U32 R211, RZ, RZ, R17 ;  /* 0x000000ffffd37224 */ /* 0x000fc400078e0011 */
[----:B------:R-:W-:Y:S01]  /*87c0*/  IMAD.MOV.U32 R183, RZ, RZ, R188 ;  /* 0x000000ffffb77224 */ /* 0x000fe200078e00bc */
[----:B------:R-:W4:Y:S01]  /*87d0*/  LDL.LU R213, [R1+0x184] ;  /* 0x0001840001d57983 */ /* 0x000f220000300800 */
[----:B------:R-:W-:-:S03]  /*87e0*/  IMAD.MOV.U32 R188, RZ, RZ, R189 ;  /* 0x000000ffffbc7224 */ /* 0x000fc600078e00bd */
[----:B------:R0:W-:Y:S01]  /*87f0*/  STL [R1+0x5c], R16 ;  /* 0x00005c1001007387 */ /* 0x0001e20000100800 */
[----:B------:R-:W-:Y:S02]  /*8800*/  IMAD.MOV.U32 R189, RZ, RZ, R190 ;  /* 0x000000ffffbd7224 */ /* 0x000fe400078e00be */
[----:B------:R-:W-:Y:S01]  /*8810*/  IMAD.MOV.U32 R190, RZ, RZ, R191 ;  /* 0x000000ffffbe7224 */ /* 0x000fe200078e00bf */
[----:B------:R1:W-:Y:S01]  /*8820*/  STL [R1+0xe0], R8 ;  /* 0x0000e00801007387 */ /* 0x0003e20000100800 */
[----:B------:R-:W-:Y:S02]  /*8830*/  IMAD.MOV.U32 R191, RZ, RZ, R89 ;  /* 0x000000ffffbf7224 */ /* 0x000fe400078e0059 */
[----:B------:R-:W-:Y:S01]  /*8840*/  IMAD.MOV.U32 R89, RZ, RZ, R53 ;  /* 0x000000ffff597224 */ /* 0x000fe200078e0035 */
[----:B------:R1:W-:Y:S01]  /*8850*/  STL [R1+0x60], R9 ;  /* 0x0000600901007387 */ /* 0x0003e20000100800 */
[----:B0-----:R-:W-:Y:S02]  /*8860*/  IMAD.MOV.U32 R16, RZ, RZ, R182 ;  /* 0x000000ffff107224 */ /* 0x001fe400078e00b6 */
[----:B------:R-:W-:-:S02]  /*8870*/  IMAD.MOV.U32 R17, RZ, RZ, R214 ;  /* 0x000000ffff117224 */ /* 0x000fc400078e00d6 */
[----:B------:R-:W-:Y:S02]  /*8880*/  IMAD.MOV.U32 R53, RZ, RZ, R245 ;  /* 0x000000ffff357224 */ /* 0x000fe400078e00f5 */
[C---:B------:R-:W-:Y:S01]  /*8890*/  IMAD.WIDE R16, R192.reuse, 0x2, R16 ;  /* 0x00000002c0107825 */ /* 0x040fe200078e0210 */
[----:B------:R-:W2:Y:S03]  /*88a0*/  LDL.LU R245, [R1+0x180] ;  /* 0x0001800001f57983 */ /* 0x000ea60000300800 */
[----:B-1----:R-:W-:Y:S02]  /*88b0*/  IMAD.MOV.U32 R8, RZ, RZ, R218 ;  /* 0x000000ffff087224 */ /* 0x002fe400078e00da */
[----:B------:R-:W-:Y:S02]  /*88c0*/  IMAD.MOV.U32 R9, RZ, RZ, R217 ;  /* 0x000000ffff097224 */ /* 0x000fe400078e00d9 */
[----:B------:R-:W-:Y:S01]  /*88d0*/  IMAD.MOV.U32 R180, RZ, RZ, R183 ;  /* 0x000000ffffb47224 */ /* 0x000fe200078e00b7 */
[----:B------:R-:W2:Y:S01]  /*88e0*/  LDL.LU R217, [R1+0x17c] ;  /* 0x00017c0001d97983 */ /* 0x000ea20000300800 */
[----:B------:R-:W-:-:S03]  /*88f0*/  IMAD.WIDE R8, R192, 0x2, R8 ;  /* 0x00000002c0087825 */ /* 0x000fc600078e0208 */
[----:B------:R-:W2:Y:S01]  /*8900*/  LDL.LU R218, [R1+0x178] ;  /* 0x0001780001da7983 */ /* 0x000ea20000300800 */
[----:B------:R-:W-:-:S03]  /*8910*/  IMAD.MOV.U32 R214, RZ, RZ, R17 ;  /* 0x000000ffffd67224 */ /* 0x000fc600078e0011 */
[----:B------:R0:W-:Y:S01]  /*8920*/  STL [R1+0x64], R16 ;  /* 0x0000641001007387 */ /* 0x0001e20000100800 */
[----:B------:R-:W-:Y:S02]  /*8930*/  IMAD.MOV.U32 R183, RZ, RZ, R190 ;  /* 0x000000ffffb77224 */ /* 0x000fe400078e00be */
[----:B------:R-:W-:Y:S01]  /*8940*/  IMAD.MOV.U32 R190, RZ, RZ, R191 ;  /* 0x000000ffffbe7224 */ /* 0x000fe200078e00bf */
[----:B------:R-:W-:Y:S01]  /*8950*/  STL [R1+0xe4], R8 ;  /* 0x0000e40801007387 */ /* 0x000fe20000100800 */
[----:B------:R-:W-:Y:S02]  /*8960*/  IMAD.MOV.U32 R191, RZ, RZ, R91 ;  /* 0x000000ffffbf7224 */ /* 0x000fe400078e005b */
[----:B------:R-:W-:Y:S02]  /*8970*/  IMAD.MOV.U32 R91, RZ, RZ, R100 ;  /* 0x000000ffff5b7224 */ /* 0x000fe400078e0064 */
[----:B0-----:R-:W-:Y:S02]  /*8980*/  IMAD.MOV.U32 R16, RZ, RZ, R180 ;  /* 0x000000ffff107224 */ /* 0x001fe400078e00b4 */
[----:B------:R-:W-:Y:S01]  /*8990*/  IMAD.MOV.U32 R17, RZ, RZ, R219 ;  /* 0x000000ffff117224 */ /* 0x000fe200078e00db */
[----:B------:R2:W-:Y:S01]  /*89a0*/  STL [R1+0x68], R9 ;  /* 0x0000680901007387 */ /* 0x0005e20000100800 */
[----:B------:R-:W-:-:S02]  /*89b0*/  IMAD.MOV.U32 R100, RZ, RZ, R238 ;  /* 0x000000ffff647224 */ /* 0x000fc400078e00ee */
[----:B------:R-:W-:Y:S01]  /*89c0*/  IMAD.WIDE R16, R192, 0x2, R16 ;  /* 0x00000002c0107825 */ /* 0x000fe200078e0210 */
[----:B------:R-:W2:Y:S03]  /*89d0*/  LDL.LU R238, [R1+0x174] ;  /* 0x0001740001ee7983 */ /* 0x000ea60000300800 */
[----:B------:R-:W-:Y:S02]  /*89e0*/  IMAD.MOV.U32 R182, RZ, RZ, R112 ;  /* 0x000000ffffb67224 */ /* 0x000fe400078e0070 */
[----:B------:R-:W2:Y:S01]  /*89f0*/  LDL.LU R112, [R1+0x14] ;  /* 0x0000140001707983 */ /* 0x000ea20000300800 */
[----:B------:R-:W-:-:S03]  /*8a00*/  IMAD.MOV.U32 R181, RZ, RZ, R224 ;  /* 0x000000ffffb57224 */ /* 0x000fc600078e00e0 */
[----:B------:R-:W2:Y:S04]  /*8a10*/  LDL.LU R224, [R1+0x170] ;  /* 0x0001700001e07983 */ /* 0x000ea80000300800 */
[----:B------:R-:W-:Y:S04]  /*8a20*/  STL [R1+0x6c], R16 ;  /* 0x00006c1001007387 */ /* 0x000fe80000100800 */
[----:B------:R-:W2:Y:S01]  /*8a30*/  LDL.LU R180, [R1+0x70] ;  /* 0x0000700001b47983 */ /* 0x000ea20000300800 */
[----:B------:R-:W-:Y:S02]  /*8a40*/  IMAD.MOV.U32 R12, RZ, RZ, R210 ;  /* 0x000000ffff0c7224 */ /* 0x000fe400078e00d2 */
[----:B------:R-:W-:-:S02]  /*8a50*/  IMAD.MOV.U32 R13, RZ, RZ, R209 ;  /* 0x000000ffff0d7224 */ /* 0x000fc400078e00d1 */
[----:B------:R-:W-:-:S04]  /*8a60*/  IMAD.WIDE R12, R192, 0x2, R12 ;  /* 0x00000002c00c7825 */ /* 0x000fc800078e020c */
[----:B------:R-:W-:Y:S02]  /*8a70*/  IMAD.MOV.U32 R210, RZ, RZ, R12 ;  /* 0x000000ffffd27224 */ /* 0x000fe400078e000c */
[----:B------:R-:W-:Y:S02]  /*8a80*/  IMAD.MOV.U32 R209, RZ, RZ, R13 ;  /* 0x000000ffffd17224 */ /* 0x000fe400078e000d */
[----:B---3--:R-:W-:Y:S02]  /*8a90*/  IMAD.MOV.U32 R13, RZ, RZ, R212 ;  /* 0x000000ffff0d7224 */ /* 0x008fe400078e00d4 */
[----:B----4-:R-:W-:-:S04]  /*8aa0*/  IMAD.MOV.U32 R12, RZ, RZ, R213 ;  /* 0x000000ffff0c7224 */ /* 0x010fc800078e00d5 */
[----:B------:R-:W-:-:S04]  /*8ab0*/  IMAD.WIDE R12, R192, 0x2, R12 ;  /* 0x00000002c00c7825 */ /* 0x000fc800078e020c */
[----:B------:R-:W-:Y:S02]  /*8ac0*/  IMAD.MOV.U32 R213, RZ, RZ, R12 ;  /* 0x000000ffffd57224 */ /* 0x000fe400078e000c */
[----:B------:R-:W-:Y:S02]  /*8ad0*/  IMAD.MOV.U32 R212, RZ, RZ, R13 ;  /* 0x000000ffffd47224 */ /* 0x000fe400078e000d */
[----:B------:R-:W-:Y:S02]  /*8ae0*/  IMAD.MOV.U32 R12, RZ, RZ, R216 ;  /* 0x000000ffff0c7224 */ /* 0x000fe400078e00d8 */
[----:B------:R-:W-:Y:S02]  /*8af0*/  IMAD.MOV.U32 R13, RZ, RZ, R215 ;  /* 0x000000ffff0d7224 */ /* 0x000fe400078e00d7 */
[----:B------:R-:W-:-:S04]  /*8b00*/  IMAD.WIDE R12, R192, 0x2, R12 ;  /* 0x00000002c00c7825 */ /* 0x000fc800078e020c */
[----:B--2---:R-:W-:Y:S02]  /*8b10*/  IMAD.MOV.U32 R9, RZ, RZ, R217 ;  /* 0x000000ffff097224 */ /* 0x004fe400078e00d9 */
[----:B------:R-:W-:-:S04]  /*8b20*/  IMAD.MOV.U32 R8, RZ, RZ, R218 ;  /* 0x000000ffff087224 */ /* 0x000fc800078e00da */
[----:B------:R-:W-:-:S04]  /*8b30*/  IMAD.WIDE R8, R192, 0x2, R8 ;  /* 0x00000002c0087825 */ /* 0x000fc800078e0208 */
[----:B------:R-:W-:Y:S02]  /*8b40*/  IMAD.MOV.U32 R218, RZ, RZ, R8 ;  /* 0x000000ffffda7224 */ /* 0x000fe400078e0008 */
[----:B------:R-:W-:Y:S02]  /*8b50*/  IMAD.MOV.U32 R217, RZ, RZ, R9 ;  /* 0x000000ffffd97224 */ /* 0x000fe400078e0009 */
[----:B------:R-:W-:Y:S02]  /*8b60*/  IMAD.MOV.U32 R216, RZ, RZ, R12 ;  /* 0x000000ffffd87224 */ /* 0x000fe400078e000c */
[----:B------:R-:W-:Y:S02]  /*8b70*/  IMAD.MOV.U32 R215, RZ, RZ, R13 ;  /* 0x000000ffffd77224 */ /* 0x000fe400078e000d */
[----:B------:R-:W-:Y:S02]  /*8b80*/  IMAD.MOV.U32 R12, RZ, RZ, R223 ;  /* 0x000000ffff0c7224 */ /* 0x000fe400078e00df */
[----:B------:R-:W-:-:S02]  /*8b90*/  IMAD.MOV.U32 R13, RZ, RZ, R222 ;  /* 0x000000ffff0d7224 */ /* 0x000fc400078e00de */
[----:B------:R-:W-:-:S04]  /*8ba0*/  IMAD.WIDE R12, R192, 0x2, R12 ;  /* 0x00000002c00c7825 */ /* 0x000fc800078e020c */
[----:B------:R-:W-:Y:S02]  /*8bb0*/  IMAD.MOV.U32 R9, RZ, RZ, R224 ;  /* 0x000000ffff097224 */ /* 0x000fe400078e00e0 */
[----:B------:R-:W-:-:S04]  /*8bc0*/  IMAD.MOV.U32 R8, RZ, RZ, R180 ;  /* 0x000000ffff087224 */ /* 0x000fc800078e00b4 */
[----:B------:R-:W-:-:S04]  /*8bd0*/  IMAD.WIDE R8, R192, 0x2, R8 ;  /* 0x00000002c0087825 */ /* 0x000fc800078e0208 */
[----:B------:R-:W-:Y:S01]  /*8be0*/  IMAD.MOV.U32 R224, RZ, RZ, R9 ;  /* 0x000000ffffe07224 */ /* 0x000fe200078e0009 */
[----:B------:R0:W-:Y:S01]  /*8bf0*/  STL [R1+0x70], R8 ;  /* 0x0000700801007387 */ /* 0x0001e20000100800 */
[----:B------:R-:W-:Y:S02]  /*8c00*/  IMAD.MOV.U32 R223, RZ, RZ, R12 ;  /* 0x000000ffffdf7224 */ /* 0x000fe400078e000c */
[----:B------:R-:W-:Y:S02]  /*8c10*/  IMAD.MOV.U32 R222, RZ, RZ, R13 ;  /* 0x000000ffffde7224 */ /* 0x000fe400078e000d */
[----:B0-----:R-:W-:Y:S02]  /*8c20*/  IMAD.MOV.U32 R8, RZ, RZ, R230 ;  /* 0x000000ffff087224 */ /* 0x001fe400078e00e6 */
[----:B------:R-:W-:Y:S01]  /*8c30*/  IMAD.MOV.U32 R9, RZ, RZ, R225 ;  /* 0x000000ffff097224 */ /* 0x000fe200078e00e1 */
[----:B------:R-:W2:Y:S01]  /*8c40*/  LDL.LU R230, [R1+0x16c] ;  /* 0x00016c0001e67983 */ /* 0x000ea20000300800 */
[----:B------:R-:W-:-:S04]  /*8c50*/  IMAD.WIDE R12, R192, 0x2, R8 ;  /* 0x00000002c00c7825 */ /* 0x000fc800078e0208 */
[----:B------:R-:W-:Y:S02]  /*8c60*/  IMAD.MOV.U32 R9, RZ, RZ, R232 ;  /* 0x000000ffff097224 */ /* 0x000fe400078e00e8 */
[----:B------:R-:W3:Y:S01]  /*8c70*/  LDL.LU R232, [R1+0x168] ;  /* 0x0001680001e87983 */ /* 0x000ee20000300800 */
[----:B------:R-:W-:-:S03]  /*8c80*/  IMAD.MOV.U32 R8, RZ, RZ, R4 ;  /* 0x000000ffff087224 */ /* 0x000fc600078e0004 */
[----:B------:R-:W4:Y:S01]  /*8c90*/  LDL.LU R4, [R1+0x164] ;  /* 0x0001640001047983 */ /* 0x000f220000300800 */
[----:B------:R-:W-:Y:S02]  /*8ca0*/  IMAD.MOV.U32 R219, RZ, RZ, R17 ;  /* 0x000000ffffdb7224 */ /* 0x000fe400078e0011 */
[----:B------:R-:W-:Y:S02]  /*8cb0*/  IMAD.MOV.U32 R16, RZ, RZ, R221 ;  /* 0x000000ffff107224 */ /* 0x000fe400078e00dd */
[----:B------:R-:W-:Y:S02]  /*8cc0*/  IMAD.MOV.U32 R17, RZ, RZ, R220 ;  /* 0x000000ffff117224 */ /* 0x000fe400078e00dc */
[C---:B------:R-:W-:Y:S01]  /*8cd0*/  IMAD.WIDE R8, R192.reuse, 0x2, R8 ;  /* 0x00000002c0087825 */ /* 0x040fe200078e0208 */
[----:B------:R-:W-:Y:S03]  /*8ce0*/  STL [R1+0x74], R12 ;  /* 0x0000740c01007387 */ /* 0x000fe60000100800 */
[----:B------:R-:W-:Y:S01]  /*8cf0*/  IMAD.WIDE R16, R192, 0x2, R16 ;  /* 0x00000002c0107825 */ /* 0x000fe200078e0210 */
[----:B------:R-:W-:Y:S03]  /*8d00*/  STL [R1+0xe8], R8 ;  /* 0x0000e80801007387 */ /* 0x000fe60000100800 */
[----:B------:R-:W-:Y:S01]  /*8d10*/  IMAD.MOV.U32 R180, RZ, RZ, R181 ;  /* 0x000000ffffb47224 */ /* 0x000fe200078e00b5 */
[----:B------:R-:W-:Y:S01]  /*8d20*/  MOV R221, R16 ;  /* 0x0000001000dd7202 */ /* 0x000fe20000000f00 */
[----:B------:R-:W-:Y:S01]  /*8d30*/  IMAD.MOV.U32 R220, RZ, RZ, R17 ;  /* 0x000000ffffdc7224 */ /* 0x000fe200078e0011 */
[----:B------:R2:W-:Y:S01]  /*8d40*/  STL [R1+0x78], R9 ;  /* 0x0000780901007387 */ /* 0x0005e20000100800 */
[----:B------:R-:W-:-:S02]  /*8d50*/  IMAD.MOV.U32 R16, RZ, RZ, R180 ;  /* 0x000000ffff107224 */ /* 0x000fc400078e00b4 */
[----:B------:R-:W-:Y:S02]  /*8d60*/  IMAD.MOV.U32 R17, RZ, RZ, R233 ;  /* 0x000000ffff117224 */ /* 0x000fe400078e00e9 */
[----:B------:R-:W-:Y:S02]  /*8d70*/  IMAD.MOV.U32 R181, RZ, RZ, R182 ;  /* 0x000000ffffb57224 */ /* 0x000fe400078e00b6 */
[----:B------:R-:W-:Y:S02]  /*8d80*/  IMAD.MOV.U32 R182, RZ, RZ, R183 ;  /* 0x000000ffffb67224 */ /* 0x000fe400078e00b7 */
[----:B------:R-:W-:-:S04]  /*8d90*/  IMAD.WIDE R16, R192, 0x2, R16 ;  /* 0x00000002c0107825 */ /* 0x000fc800078e0210 */
[----:B------:R-:W-:Y:S02]  /*8da0*/  IMAD.MOV.U32 R183, RZ, RZ, R90 ;  /* 0x000000ffffb77224 */ /* 0x000fe400078e005a */
[----:B------:R-:W-:Y:S02]  /*8db0*/  IMAD.MOV.U32 R90, RZ, RZ, R92 ;  /* 0x000000ffff5a7224 */ /* 0x000fe400078e005c */
[----:B--2---:R-:W-:Y:S02]  /*8dc0*/  IMAD.MOV.U32 R9, RZ, RZ, R230 ;  /* 0x000000ffff097224 */ /* 0x004fe400078e00e6 */
[----:B---3--:R-:W-:-:S04]  /*8dd0*/  IMAD.MOV.U32 R8, RZ, RZ, R232 ;  /* 0x000000ffff087224 */ /* 0x008fc800078e00e8 */
[----:B------:R-:W-:-:S04]  /*8de0*/  IMAD.WIDE R8, R192, 0x2, R8 ;  /* 0x00000002c0087825 */ /* 0x000fc800078e0208 */
[----:B----4-:R-:W-:Y:S02]  /*8df0*/  IMAD.MOV.U32 R92, RZ, RZ, R4 ;  /* 0x000000ffff5c7224 */ /* 0x010fe400078e0004 */
[----:B------:R-:W2:Y:S01]  /*8e00*/  LDL.LU R4, [R1+0x160] ;  /* 0x0001600001047983 */ /* 0x000ea20000300800 */
[----:B------:R-:W-:Y:S02]  /*8e10*/  IMAD.MOV.U32 R232, RZ, RZ, R8 ;  /* 0x000000ffffe87224 */ /* 0x000fe400078e0008 */
[----:B------:R-:W-:Y:S01]  /*8e20*/  IMAD.MOV.U32 R8, RZ, RZ, R5 ;  /* 0x000000ffff087224 */ /* 0x000fe200078e0005 */
[----:B------:R-:W-:Y:S04]  /*8e30*/  STL [R1+0x7c], R16 ;  /* 0x00007c1001007387 */ /* 0x000fe80000100800 */
[----:B------:R-:W2:Y:S01]  /*8e40*/  LDL.LU R5, [R1+0x15c] ;  /* 0x00015c0001057983 */ /* 0x000ea20000300800 */
[----:B------:R-:W-:-:S02]  /*8e50*/  IMAD.MOV.U32 R225, RZ, RZ, R13 ;  /* 0x000000ffffe17224 */ /* 0x000fc400078e000d */
[----:B------:R-:W-:Y:S02]  /*8e60*/  IMAD.MOV.U32 R12, RZ, RZ, R229 ;  /* 0x000000ffff0c7224 */ /* 0x000fe400078e00e5 */
[----:B------:R-:W-:Y:S02]  /*8e70*/  IMAD.MOV.U32 R13, RZ, RZ, R226 ;  /* 0x000000ffff0d7224 */ /* 0x000fe400078e00e2 */
[----:B------:R-:W-:-:S04]  /*8e80*/  IMAD.WIDE R12, R192, 0x2, R12 ;  /* 0x00000002c00c7825 */ /* 0x000fc800078e020c */
[----:B------:R-:W-:Y:S02]  /*8e90*/  IMAD.MOV.U32 R229, RZ, RZ, R12 ;  /* 0x000000ffffe57224 */ /* 0x000fe400078e000c */
[----:B------:R-:W-:Y:S02]  /*8ea0*/  IMAD.U32 R12, RZ, RZ, UR40 ;  /* 0x00000028ff0c7e24 */ /* 0x000fe4000f8e00ff */
[----:B------:R-:W-:Y:S02]  /*8eb0*/  IMAD.MOV.U32 R230, RZ, RZ, R9 ;  /* 0x000000ffffe67224 */ /* 0x000fe400078e0009 */
[----:B------:R-:W-:Y:S02]  /*8ec0*/  IMAD.MOV.U32 R226, RZ, RZ, R13 ;  /* 0x000000ffffe27224 */ /* 0x000fe400078e000d */
[----:B------:R-:W-:Y:S02]  /*8ed0*/  IMAD.MOV.U32 R9, RZ, RZ, R231 ;  /* 0x000000ffff097224 */ /* 0x000fe400078e00e7 */
[----:B------:R-:W-:-:S02]  /*8ee0*/  IMAD.MOV.U32 R13, RZ, RZ, R234 ;  /* 0x000000ffff0d7224 */ /* 0x000fc400078e00ea */
[----:B------:R-:W-:Y:S01]  /*8ef0*/  IMAD.WIDE R8, R192, 0x2, R8 ;  /* 0x00000002c0087825 */ /* 0x000fe200078e0208 */
[----:B------:R-:W3:Y:S03]  /*8f00*/  LDL.LU R234, [R1+0x158] ;  /* 0x0001580001ea7983 */ /* 0x000ee60000300800 */
[----:B------:R-:W-:Y:S02]  /*8f10*/  IMAD.MOV.U32 R231, RZ, RZ, R9 ;  /* 0x000000ffffe77224 */ /* 0x000fe400078e0009 */
[----:B--2---:R-:W-:-:S04]  /*8f20*/  IMAD.WIDE R4, R12, 0x2, R4 ;  /* 0x000000020c047825 */ /* 0x004fc800078e0204 */
[----:B------:R-:W-:Y:S02]  /*8f30*/  IMAD.MOV.U32 R12, RZ, RZ, R248 ;  /* 0x000000ffff0c7224 */ /* 0x000fe400078e00f8 */
[----:B------:R-:W2:Y:S02]  /*8f40*/  LDL.LU R248, [R1+0x154] ;  /* 0x0001540001f87983 */ /* 0x000ea40000300800 */
[----:B------:R-:W-:Y:S02]  /*8f50*/  IMAD.WIDE R12, R192, 0x2, R12 ;  /* 0x00000002c00c7825 */ /* 0x000fe400078e020c */
[----:B------:R0:W-:Y:S04]  /*8f60*/  STL [R1+0x80], R8 ;  /* 0x0000800801007387 */ /* 0x0001e80000100800 */
[----:B------:R1:W-:Y:S04]  /*8f70*/  STL [R1+0xec], R12 ;  /* 0x0000ec0c01007387 */ /* 0x0003e80000100800 */
[----:B------:R4:W-:Y:S01]  /*8f80*/  STL [R1+0x84], R13 ;  /* 0x0000840d01007387 */ /* 0x0009e20000100800 */
[----:B0-----:R-:W-:-:S02]  /*8f90*/  IMAD.MOV.U32 R8, RZ, RZ, R181 ;  /* 0x000000ffff087224 */ /* 0x001fc400078e00b5 */
[----:B------:R-:W-:Y:S02]  /*8fa0*/  IMAD.MOV.U32 R9, RZ, RZ, R249 ;  /* 0x000000ffff097224 */ /* 0x000fe400078e00f9 */
[----:B-1----:R-:W-:Y:S02]  /*8fb0*/  IMAD.MOV.U32 R12, RZ, RZ, R241 ;  /* 0x000000ffff0c7224 */ /* 0x002fe400078e00f1 */
[----:B----4-:R-:W-:Y:S02]  /*8fc0*/  IMAD.MOV.U32 R13, RZ, RZ, R6 ;  /* 0x000000ffff0d7224 */ /* 0x010fe400078e0006 */
[----:B------:R-:W-:Y:S01]  /*8fd0*/  IMAD.MOV.U32 R181, RZ, RZ, R183 ;  /* 0x000000ffffb57224 */ /* 0x000fe200078e00b7 */
[----:B------:R-:W4:Y:S01]  /*8fe0*/  LDL.LU R6, [R1+0x150] ;  /* 0x0001500001067983 */ /* 0x000f220000300800 */
[----:B------:R-:W-:-:S03]  /*8ff0*/  IMAD.WIDE R8, R192, 0x2, R8 ;  /* 0x00000002c0087825 */ /* 0x000fc600078e0208 */
[----:B------:R-:W2:Y:S01]  /*9000*/  LDL.LU R241, [R1+0x14c] ;  /* 0x00014c0001f17983 */ /* 0x000ea20000300800 */
[----:B------:R-:W-:Y:S02]  /*9010*/  IMAD.MOV.U32 R183, RZ, RZ, R188 ;  /* 0x000000ffffb77224 */ /* 0x000fe400078e00bc */
[----:B------:R-:W-:-:S04]  /*9020*/  IMAD.WIDE R12, R192, 0x2, R12 ;  /* 0x00000002c00c7825 */ /* 0x000fc800078e020c */
[----:B------:R-:W-:Y:S02]  /*9030*/  IMAD.MOV.U32 R188, RZ, RZ, R189 ;  /* 0x000000ffffbc7224 */ /* 0x000fe400078e00bd */
[----:B------:R-:W-:Y:S02]  /*9040*/  IMAD.MOV.U32 R189, RZ, RZ, R190 ;  /* 0x000000ffffbd7224 */ /* 0x000fe400078e00be */
[----:B------:R-:W-:Y:S01]  /*9050*/  IMAD.MOV.U32 R190, RZ, RZ, R191 ;  /* 0x000000ffffbe7224 */ /* 0x000fe200078e00bf */
[----:B------:R-:W-:Y:S01]  /*9060*/  STL [R1+0x88], R8 ;  /* 0x0000880801007387 */ /* 0x000fe20000100800 */
[----:B------:R-:W-:Y:S02]  /*9070*/  IMAD.MOV.U32 R191, RZ, RZ, R88 ;  /* 0x000000ffffbf7224 */ /* 0x000fe400078e0058 */
[----:B------:R-:W-:Y:S01]  /*9080*/  IMAD.MOV.U32 R88, RZ, RZ, R89 ;  /* 0x000000ffff587224 */ /* 0x000fe200078e0059 */
[----:B------:R0:W-:Y:S01]  /*9090*/  STL [R1+0xf0], R12 ;  /* 0x0000f00c01007387 */ /* 0x0001e20000100800 */
[----:B------:R-:W-:-:S02]  /*90a0*/  IMAD.MOV.U32 R89, RZ, RZ, R54 ;  /* 0x000000ffff597224 */ /* 0x000fc400078e0036 */
[----:B------:R-:W-:Y:S01]  /*90b0*/  IMAD.MOV.U32 R54, RZ, RZ, R251 ;  /* 0x000000ffff367224 */ /* 0x000fe200078e00fb */
[----:B------:R1:W-:Y:S04]  /*90c0*/  STL [R1+0x8c], R13 ;  /* 0x00008c0d01007387 */ /* 0x0003e80000100800 */
[----:B------:R-:W2:Y:S04]  /*90d0*/  LDL.LU R251, [R1+0x148] ;  /* 0x0001480001fb7983 */ /* 0x000ea80000300800 */
[----:B------:R-:W3:Y:S01]  /*90e0*/  LDL.LU R180, [R1+0x90] ;  /* 0x0000900001b47983 */ /* 0x000ee20000300800 */
[----:B------:R-:W-:-:S02]  /*90f0*/  IMAD.MOV.U32 R249, RZ, RZ, R9 ;  /* 0x000000fffff97224 */ /* 0x000fc400078e0009 */
[----:B0-----:R-:W-:Y:S02]  /*9100*/  IMAD.MOV.U32 R12, RZ, RZ, R182 ;  /* 0x000000ffff0c7224 */ /* 0x001fe400078e00b6 */
[----:B-1----:R-:W-:Y:S02]  /*9110*/  IMAD.MOV.U32 R13, RZ, RZ, R181 ;  /* 0x000000ffff0d7224 */ /* 0x002fe400078e00b5 */
[----:B------:R-:W-:-:S04]  /*9120*/  IMAD.WIDE R12, R192, 0x2, R12 ;  /* 0x00000002c00c7825 */ /* 0x000fc800078e020c */
[----:B------:R-:W-:Y:S02]  /*9130*/  IMAD.MOV.U32 R81, RZ, RZ, R40 ;  /* 0x000000ffff517224 */ /* 0x000fe400078e0028 */
[----:B------:R-:W-:Y:S02]  /*9140*/  IMAD.MOV.U32 R55, RZ, RZ, R41 ;  /* 0x000000ffff377224 */ /* 0x000fe400078e0029 */
[----:B------:R-:W0:Y:S01]  /*9150*/  LDSM.16.MT88.4 R40, [R227+UR6+0x2800] ;  /* 0x00280006e328783b */ /* 0x000e220008004200 */
[----:B--2---:R-:W-:Y:S02]  /*9160*/  IMAD.MOV.U32 R9, RZ, RZ, R251 ;  /* 0x000000ffff097224 */ /* 0x004fe400078e00fb */
[----:B---3--:R-:W-:-:S04]  /*9170*/  IMAD.MOV.U32 R8, RZ, RZ, R180 ;  /* 0x000000ffff087224 */ /* 0x008fc800078e00b4 */
[----:B------:R-:W-:-:S05]  /*9180*/  IMAD.WIDE R8, R192, 0x2, R8 ;  /* 0x00000002c0087825 */ /* 0x000fca00078e0208 */
[----:B------:R1:W-:Y:S04]  /*9190*/  STL [R1+0x90], R8 ;  /* 0x0000900801007387 */ /* 0x0003e80000100800 */
[----:B------:R-:W-:Y:S04]  /*91a0*/  STL [R1+0xf4], R12 ;  /* 0x0000f40c01007387 */ /* 0x000fe80000100800 */
[----:B------:R-:W-:Y:S04]  /*91b0*/  STL [R1+0x94], R13 ;  /* 0x0000940d01007387 */ /* 0x000fe80000100800 */
[----:B------:R-:W2:Y:S04]  /*91c0*/  LDL.LU R181, [R1+0x9c] ;  /* 0x00009c0001b57983 */ /* 0x000ea80000300800 */
[----:B------:R-:W3:Y:S01]  /*91d0*/  LDL.LU R182, [R1+0xf8] ;  /* 0x0000f80001b67983 */ /* 0x000ee20000300800 */
        /* <DEDUP_REMOVED lines=8> */
[----:B------:R-:W0:Y:S01]  /*9260*/  LDSM.16.MT88.4 R40, [R228+UR6+0x2800] ;  /* 0x00280006e428783b */ /* 0x000e220008004200 */
[----:B------:R-:W-:-:S02]  /*9270*/  IMAD.MOV.U32 R251, RZ, RZ, R9 ;  /* 0x000000fffffb7224 */ /* 0x000fc400078e0009 */
[----:B------:R-:W-:Y:S02]  /*9280*/  IMAD.MOV.U32 R9, RZ, RZ, R244 ;  /* 0x000000ffff097224 */ /* 0x000fe400078e00f4 */
[----:B------:R-:W3:Y:S01]  /*9290*/  LDL.LU R244, [R1+0x144] ;  /* 0x0001440001f47983 */ /* 0x000ee20000300800 */
[----:B-1----:R-:W-:-:S03]  /*92a0*/  IMAD.MOV.U32 R8, RZ, RZ, R245 ;  /* 0x000000ffff087224 */ /* 0x002fc600078e00f5 */
[----:B------:R-:W3:Y:S01]  /*92b0*/  LDL.LU R245, [R1+0x140] ;  /* 0x0001400001f57983 */ /* 0x000ee20000300800 */
[----:B------:R-:W-:-:S05]  /*92c0*/  IMAD.WIDE R8, R192, 0x2, R8 ;  /* 0x00000002c0087825 */ /* 0x000fca00078e0208 */
[----:B------:R-:W-:Y:S04]  /*92d0*/  STL [R1+0x98], R8 ;  /* 0x0000980801007387 */ /* 0x000fe80000100800 */
[----:B------:R-:W-:Y:S01]  /*92e0*/  STL [R1], R9 ;  /* 0x0000000901007387 */ /* 0x000fe20000100800 */
[----:B0-----:R-:W-:Y:S01]  /*92f0*/  HMMA.16816.F32 R28, R40, R10, R28 ;  /* 0x0000000a281c723c */ /* 0x001fe2000000181c */
[----:B------:R-:W-:Y:S02]  /*9300*/  IMAD.MOV.U32 R11, RZ, RZ, R238 ;  /* 0x000000ffff0b7224 */ /* 0x000fe400078e00ee */
[----:B----4-:R-:W-:Y:S02]  /*9310*/  IMAD.MOV.U32 R10, RZ, RZ, R6 ;  /* 0x000000ffff0a7224 */ /* 0x010fe400078e0006 */
[----:B--2---:R-:W-:-:S02]  /*9320*/  IMAD.MOV.U32 R13, RZ, RZ, R181 ;  /* 0x000000ffff0d7224 */ /* 0x004fc400078e00b5 */
[----:B---3--:R-:W-:Y:S02]  /*9330*/  IMAD.MOV.U32 R12, RZ, RZ, R182 ;  /* 0x000000ffff0c7224 */ /* 0x008fe400078e00b6 */
[----:B------:R-:W-:Y:S01]  /*9340*/  IMAD.MOV.U32 R182, RZ, RZ, R183 ;  /* 0x000000ffffb67224 */ /* 0x000fe200078e00b7 */
[----:B------:R-:W-:Y:S01]  /*9350*/  MOV R183, R189 ;  /* 0x000000bd00b77202 */ /* 0x000fe20000000f00 */
        /* <DEDUP_REMOVED lines=9> */
[----:B------:R-:W-:Y:S01]  /*93f0*/  IMAD.MOV.U32 R80, RZ, RZ, R82 ;  /* 0x000000ffff507224 */ /* 0x000fe200078e0052 */
[----:B------:R0:W-:Y:S01]  /*9400*/  STL [R1+0xf8], R12 ;  /* 0x0000f80c01007387 */ /* 0x0001e20000100800 */
[----:B------:R-:W-:Y:S02]  /*9410*/  IMAD.MOV.U32 R82, RZ, RZ, R83 ;  /* 0x000000ffff527224 */ /* 0x000fe400078e0053 */
[----:B------:R-:W-:Y:S01]  /*9420*/  IMAD.MOV.U32 R83, RZ, RZ, R54 ;  /* 0x000000ffff537224 */ /* 0x000fe200078e0036 */
[----:B------:R1:W-:Y:S01]  /*9430*/  STL [R1+0x9c], R13 ;  /* 0x00009c0d01007387 */ /* 0x0003e20000100800 */
[----:B------:R-:W-:-:S03]  /*9440*/  IMAD.MOV.U32 R54, RZ, RZ, R247 ;  /* 0x000000ffff367224 */ /* 0x000fc600078e00f7 */
[----:B------:R-:W2:Y:S04]  /*9450*/  LDL.LU R247, [R1+0x13c] ;  /* 0x00013c0001f77983 */ /* 0x000ea80000300800 */
[----:B------:R-:W3:Y:S04]  /*9460*/  LDL.LU R238, [R1+0x138] ;  /* 0x0001380001ee7983 */ /* 0x000ee80000300800 */
[----:B------:R-:W4:Y:S01]  /*9470*/  LDL.LU R6, [R1+0x134] ;  /* 0x0001340001067983 */ /* 0x000f220000300800 */
[----:B0-----:R-:W-:Y:S02]  /*9480*/  IMAD.MOV.U32 R12, RZ, RZ, R182 ;  /* 0x000000ffff0c7224 */ /* 0x001fe400078e00b6 */
[----:B-1----:R-:W-:-:S02]  /*9490*/  IMAD.MOV.U32 R13, RZ, RZ, R237 ;  /* 0x000000ffff0d7224 */ /* 0x002fc400078e00ed */
[----:B------:R-:W-:Y:S02]  /*94a0*/  IMAD.MOV.U32 R8, RZ, RZ, R188 ;  /* 0x000000ffff087224 */ /* 0x000fe400078e00bc */
[----:B------:R-:W-:Y:S02]  /*94b0*/  IMAD.MOV.U32 R9, RZ, RZ, R183 ;  /* 0x000000ffff097224 */ /* 0x000fe400078e00b7 */
[----:B------:R-:W-:-:S04]  /*94c0*/  IMAD.WIDE R12, R192, 0x2, R12 ;  /* 0x00000002c00c7825 */ /* 0x000fc800078e020c */
[C---:B------:R-:W-:Y:S01]  /*94d0*/  IMAD.WIDE R8, R192.reuse, 0x2, R8 ;  /* 0x00000002c0087825 */ /* 0x040fe200078e0208 */
[----:B------:R-:W-:Y:S03]  /*94e0*/  STL [R1+0x4], R12 ;  /* 0x0000040c01007387 */ /* 0x000fe60000100800 */
[----:B------:R-:W-:Y:S01]  /*94f0*/  IMAD.WIDE R10, R192, 0x2, R10 ;  /* 0x00000002c00a7825 */ /* 0x000fe200078e020a */
[----:B------:R0:W-:Y:S03]  /*9500*/  STL [R1+0xa0], R8 ;  /* 0x0000a00801007387 */ /* 0x0001e60000100800 */
[----:B------:R-:W-:Y:S01]  /*9510*/  IMAD.MOV.U32 R181, RZ, RZ, R190 ;  /* 0x000000ffffb57224 */ /* 0x000fe200078e00be */
[----:B------:R1:W-:Y:S01]  /*9520*/  STL [R1+0x8], R9 ;  /* 0x0000080901007387 */ /* 0x0003e20000100800 */
[----:B------:R-:W-:-:S02]  /*9530*/  IMAD.MOV.U32 R190, RZ, RZ, R191 ;  /* 0x000000ffffbe7224 */ /* 0x000fc400078e00bf */
[----:B------:R-:W-:Y:S01]  /*9540*/  IMAD.MOV.U32 R191, RZ, RZ, R88 ;  /* 0x000000ffffbf7224 */ /* 0x000fe200078e0058 */
[----:B------:R0:W-:Y:S01]  /*9550*/  STL [R1+0xfc], R10 ;  /* 0x0000fc0a01007387 */ /* 0x0001e20000100800 */
[----:B------:R-:W-:Y:S02]  /*9560*/  IMAD.MOV.U32 R183, RZ, RZ, R90 ;  /* 0x000000ffffb77224 */ /* 0x000fe400078e005a */
[----:B------:R-:W-:Y:S01]  /*9570*/  IMAD.MOV.U32 R88, RZ, RZ, R81 ;  /* 0x000000ffff587224 */ /* 0x000fe200078e0051 */
[----:B------:R0:W-:Y:S01]  /*9580*/  STL [R1+0xa4], R11 ;  /* 0x0000a40b01007387 */ /* 0x0001e20000100800 */
[----:B------:R-:W-:Y:S02]  /*9590*/  IMAD.MOV.U32 R188, RZ, RZ, R89 ;  /* 0x000000ffffbc7224 */ /* 0x000fe400078e0059 */
[----:B------:R-:W-:Y:S02]  /*95a0*/  IMAD.MOV.U32 R90, RZ, RZ, R112 ;  /* 0x000000ffff5a7224 */ /* 0x000fe400078e0070 */
[----:B------:R-:W-:-:S02]  /*95b0*/  IMAD.MOV.U32 R81, RZ, RZ, R108 ;  /* 0x000000ffff517224 */ /* 0x000fc400078e006c */
[----:B------:R-:W-:Y:S01]  /*95c0*/  IMAD.MOV.U32 R89, RZ, RZ, R80 ;  /* 0x000000ffff597224 */ /* 0x000fe200078e0050 */
[----:B------:R-:W2:Y:S01]  /*95d0*/  LDL.LU R108, [R1+0x38] ;  /* 0x00003800016c7983 */ /* 0x000ea20000300800 */
[----:B------:R-:W-:Y:S02]  /*95e0*/  IMAD.MOV.U32 R112, RZ, RZ, R55 ;  /* 0x000000ffff707224 */ /* 0x000fe400078e0037 */
[----:B------:R-:W-:Y:S01]  /*95f0*/  IMAD.MOV.U32 R80, RZ, RZ, R244 ;  /* 0x000000ffff507224 */ /* 0x000fe200078e00f4 */
[----:B------:R-:W2:Y:S04]  /*9600*/  LDL.LU R55, [R1+0x34] ;  /* 0x0000340001377983 */ /* 0x000ea80000300800 */
[----:B------:R-:W2:Y:S01]  /*9610*/  LDL.LU R244, [R1+0x130] ;  /* 0x0001300001f47983 */ /* 0x000ea20000300800 */
[----:B------:R-:W-:-:S02]  /*9620*/  IMAD.MOV.U32 R182, RZ, RZ, R189 ;  /* 0x000000ffffb67224 */ /* 0x000fc400078e00bd */
[----:B------:R-:W-:Y:S02]  /*9630*/  IMAD.MOV.U32 R237, RZ, RZ, R13 ;  /* 0x000000ffffed7224 */ /* 0x000fe400078e000d */
[----:B0-----:R-:W-:Y:S02]  /*9640*/  IMAD.MOV.U32 R8, RZ, RZ, R182 ;  /* 0x000000ffff087224 */ /* 0x001fe400078e00b6 */
[----:B-1----:R-:W-:Y:S02]  /*9650*/  IMAD.MOV.U32 R9, RZ, RZ, R181 ;  /* 0x000000ffff097224 */ /* 0x002fe400078e00b5 */
[----:B------:R-:W-:Y:S02]  /*9660*/  IMAD.MOV.U32 R189, RZ, RZ, R91 ;  /* 0x000000ffffbd7224 */ /* 0x000fe400078e005b */
[----:B------:R-:W-:-:S04]  /*9670*/  IMAD.WIDE R8, R192, 0x2, R8 ;  /* 0x00000002c0087825 */ /* 0x000fc800078e0208 */
[----:B------:R-:W-:Y:S02]  /*9680*/  IMAD.MOV.U32 R91, RZ, RZ, R3 ;  /* 0x000000ffff5b7224 */ /* 0x000fe400078e0003 */
[----:B------:R-:W2:Y:S01]  /*9690*/  LDL.LU R3, [R1+0x12c] ;  /* 0x00012c0001037983 */ /* 0x000ea20000300800 */
[----:B------:R-:W-:Y:S02]  /*96a0*/  IMAD.MOV.U32 R10, RZ, RZ, R188 ;  /* 0x000000ffff0a7224 */ /* 0x000fe400078e00bc */
[----:B------:R-:W-:Y:S02]  /*96b0*/  IMAD.MOV.U32 R188, RZ, RZ, R189 ;  /* 0x000000ffffbc7224 */ /* 0x000fe400078e00bd */
[----:B---3--:R-:W-:Y:S02]  /*96c0*/  IMAD.MOV.U32 R13, RZ, RZ, R238 ;  /* 0x000000ffff0d7224 */ /* 0x008fe400078e00ee */
[----:B----4-:R-:W-:Y:S02]  /*96d0*/  IMAD.MOV.U32 R12, RZ, RZ, R6 ;  /* 0x000000ffff0c7224 */ /* 0x010fe400078e0006 */
[----:B------:R-:W3:Y:S02]  /*96e0*/  LDL.LU R6, [R1+0x128] ;  /* 0x0001280001067983 */ /* 0x000ee40000300800 */
[----:B------:R-:W-:-:S05]  /*96f0*/  IMAD.WIDE R12, R192, 0x2, R12 ;  /* 0x00000002c00c7825 */ /* 0x000fca00078e020c */
[----:B------:R-:W-:Y:S04]  /*9700*/  STL [R1+0xc], R12 ;  /* 0x00000c0c01007387 */ /* 0x000fe80000100800 */
[----:B------:R-:W-:Y:S04]  /*9710*/  STL [R1+0xa8], R8 ;  /* 0x0000a80801007387 */ /* 0x000fe80000100800 */
[----:B------:R-:W4:Y:S01]  /*9720*/  LDL.LU R189, [R1+0xb0] ;  /* 0x0000b00001bd7983 */ /* 0x000f220000300800 */
[----:B------:R-:W-:Y:S02]  /*9730*/  IMAD.MOV.U32 R11, RZ, RZ, R183 ;  /* 0x000000ffff0b7224 */ /* 0x000fe400078e00b7 */
[----:B------:R-:W-:Y:S01]  /*9740*/  IMAD.WIDE R10, R192, 0x2, R10 ;  /* 0x00000002c00a7825 */ /* 0x000fe200078e020a */
[----:B------:R-:W-:Y:S04]  /*9750*/  STL [R1+0x10], R9 ;  /* 0x0000100901007387 */ /* 0x000fe80000100800 */
[----:B------:R-:W-:Y:S04]  /*9760*/  STL [R1+0x100], R10 ;  /* 0x0001000a01007387 */ /* 0x000fe80000100800 */
[----:B------:R2:W-:Y:S02]  /*9770*/  STL [R1+0xac], R11 ;  /* 0x0000ac0b01007387 */ /* 0x0005e40000100800 */
[----:B--2---:R-:W-:-:S02]  /*9780*/  IMAD.MOV.U32 R11, RZ, RZ, R244 ;  /* 0x000000ffff0b7224 */ /* 0x004fc400078e00f4 */
[----:B------:R-:W2:Y:S01]  /*9790*/  LDL.LU R244, [R1+0x124] ;  /* 0x0001240001f47983 */ /* 0x000ea20000300800 */
[----:B------:R-:W-:Y:S02]  /*97a0*/  IMAD.MOV.U32 R8, RZ, RZ, R188 ;  /* 0x000000ffff087224 */ /* 0x000fe400078e00bc */
[----:B------:R-:W-:Y:S02]  /*97b0*/  IMAD.MOV.U32 R9, RZ, RZ, R241 ;  /* 0x000000ffff097224 */ /* 0x000fe400078e00f1 */
[----:B------:R-:W-:Y:S02]  /*97c0*/  IMAD.MOV.U32 R238, RZ, RZ, R13 ;  /* 0x000000ffffee7224 */ /* 0x000fe400078e000d */
[----:B------:R-:W-:Y:S02]  /*97d0*/  IMAD.MOV.U32 R12, RZ, RZ, R191 ;  /* 0x000000ffff0c7224 */ /* 0x000fe400078e00bf */
[----:B------:R-:W-:Y:S02]  /*97e0*/  IMAD.MOV.U32 R13, RZ, RZ, R190 ;  /* 0x000000ffff0d7224 */ /* 0x000fe400078e00be */
[----:B------:R-:W-:-:S04]  /*97f0*/  IMAD.WIDE R8, R192, 0x2, R8 ;  /* 0x00000002c0087825 */ /* 0x000fc800078e0208 */
[----:B------:R-:W-:Y:S01]  /*9800*/  IMAD.WIDE R12, R192, 0x2, R12 ;  /* 0x00000002c00c7825 */ /* 0x000fe200078e020c */
[----:B------:R0:W-:Y:S03]  /*9810*/  STL [R1+0x14], R8 ;  /* 0x0000140801007387 */ /* 0x0001e60000100800 */
[----:B------:R-:W-:Y:S02]  /*9820*/  IMAD.MOV.U32 R241, RZ, RZ, R9 ;  /* 0x000000fffff17224 */ /* 0x000fe400078e0009 */
[----:B0-----:R-:W-:Y:S02]  /*9830*/  IMAD.MOV.U32 R8, RZ, RZ, R88 ;  /* 0x000000ffff087224 */ /* 0x001fe400078e0058 */
[----:B------:R-:W-:Y:S02]  /*9840*/  IMAD.MOV.U32 R9, RZ, RZ, R242 ;  /* 0x000000ffff097224 */ /* 0x000fe400078e00f2 */
[----:B----4-:R-:W-:-:S04]  /*9850*/  IMAD.MOV.U32 R10, RZ, RZ, R189 ;  /* 0x000000ffff0a7224 */ /* 0x010fc800078e00bd */
[----:B------:R-:W-:-:S05]  /*9860*/  IMAD.WIDE R10, R192, 0x2, R10 ;  /* 0x00000002c00a7825 */ /* 0x000fca00078e020a */
[----:B------:R-:W-:Y:S04]  /*9870*/  STL [R1+0xb0], R10 ;  /* 0x0000b00a01007387 */ /* 0x000fe80000100800 */
[----:B------:R-:W-:Y:S04]  /*9880*/  STL [R1+0x18], R11 ;  /* 0x0000180b01007387 */ /* 0x000fe80000100800 */
[----:B------:R-:W-:Y:S04]  /*9890*/  STL [R1+0x104], R12 ;  /* 0x0001040c01007387 */ /* 0x000fe80000100800 */
[----:B------:R0:W-:Y:S02]  /*98a0*/  STL [R1+0xb4], R13 ;  /* 0x0000b40d01007387 */ /* 0x0001e40000100800 */
[----:B0-----:R-:W-:-:S02]  /*98b0*/  IMAD.MOV.U32 R13, RZ, RZ, R3 ;  /* 0x000000ffff0d7224 */ /* 0x001fc400078e0003 */
[----:B------:R-:W4:Y:S01]  /*98c0*/  LDL.LU R3, [R1+0x120] ;  /* 0x0001200001037983 */ /* 0x000f220000300800 */
[----:B------:R-:W-:Y:S02]  /*98d0*/  IMAD.MOV.U32 R10, RZ, RZ, R90 ;  /* 0x000000ffff0a7224 */ /* 0x000fe400078e005a */
[----:B------:R-:W-:Y:S02]  /*98e0*/  IMAD.MOV.U32 R11, RZ, RZ, R89 ;  /* 0x000000ffff0b7224 */ /* 0x000fe400078e0059 */
[----:B---3--:R-:W-:Y:S02]  /*98f0*/  IMAD.MOV.U32 R12, RZ, RZ, R6 ;  /* 0x000000ffff0c7224 */ /* 0x008fe400078e0006 */
[C---:B------:R-:W-:Y:S01]  /*9900*/  IMAD.WIDE R8, R192.reuse, 0x2, R8 ;  /* 0x00000002c0087825 */ /* 0x040fe200078e0208 */
[----:B------:R0:W5:Y:S03]  /*9910*/  LDL.LU R6, [R1+0x11c] ;  /* 0x00011c0001067983 */ /* 0x0001660000300800 */
[C---:B------:R-:W-:Y:S01]  /*9920*/  IMAD.WIDE R10, R192.reuse, 0x2, R10 ;  /* 0x00000002c00a7825 */ /* 0x040fe200078e020a */
[----:B------:R1:W-:Y:S03]  /*9930*/  STL [R1+0x1c], R8 ;  /* 0x00001c0801007387 */ /* 0x0003e60000100800 */
[----:B------:R-:W-:Y:S01]  /*9940*/  IMAD.WIDE R12, R192, 0x2, R12 ;  /* 0x00000002c00c7825 */ /* 0x000fe200078e020c */
[----:B------:R3:W-:Y:S03]  /*9950*/  STL [R1+0xb8], R10 ;  /* 0x0000b80a01007387 */ /* 0x0007e60000100800 */
[----:B------:R-:W-:Y:S01]  /*9960*/  IMAD.MOV.U32 R242, RZ, RZ, R9 ;  /* 0x000000fffff27224 */ /* 0x000fe200078e0009 */
[----:B------:R0:W-:Y:S01]  /*9970*/  STL [R1+0x20], R11 ;  /* 0x0000200b01007387 */ /* 0x0001e20000100800 */
[----:B-1----:R-:W-:-:S03]  /*9980*/  IMAD.MOV.U32 R8, RZ, RZ, R91 ;  /* 0x000000ffff087224 */ /* 0x002fc600078e005b */
[----:B------:R1:W-:Y:S01]  /*9990*/  STL [R1+0x108], R12 ;  /* 0x0001080c01007387 */ /* 0x0003e20000100800 */
[----:B------:R-:W-:Y:S02]  /*99a0*/  IMAD.MOV.U32 R9, RZ, RZ, R243 ;  /* 0x000000ffff097224 */ /* 0x000fe400078e00f3 */
[----:B---3--:R-:W-:Y:S01]  /*99b0*/  IMAD.MOV.U32 R10, RZ, RZ, R113 ;  /* 0x000000ffff0a7224 */ /* 0x008fe200078e0071 */
[----:B------:R3:W-:Y:S01]  /*99c0*/  STL [R1+0xbc], R13 ;  /* 0x0000bc0d01007387 */ /* 0x0007e20000100800 */
[----:B0-----:R-:W-:Y:S02]  /*99d0*/  IMAD.MOV.U32 R11, RZ, RZ, R112 ;  /* 0x000000ffff0b7224 */ /* 0x001fe400078e0070 */
[----:B------:R-:W-:-:S04]  /*99e0*/  IMAD.WIDE R8, R192, 0x2, R8 ;  /* 0x00000002c0087825 */ /* 0x000fc800078e0208 */
[----:B-1----:R-:W-:Y:S02]  /*99f0*/  IMAD.MOV.U32 R12, RZ, RZ, R81 ;  /* 0x000000ffff0c7224 */ /* 0x002fe400078e0051 */
[----:B---3--:R-:W-:Y:S02]  /*9a00*/  IMAD.MOV.U32 R13, RZ, RZ, R80 ;  /* 0x000000ffff0d7224 */ /* 0x008fe400078e0050 */
[C---:B------:R-:W-:Y:S01]  /*9a10*/  IMAD.WIDE R10, R192.reuse, 0x2, R10 ;  /* 0x00000002c00a7825 */ /* 0x040fe200078e020a */
[----:B------:R0:W-:Y:S03]  /*9a20*/  STL [R1+0x24], R8 ;  /* 0x0000240801007387 */ /* 0x0001e60000100800 */
[----:B------:R-:W-:Y:S01]  /*9a30*/  IMAD.WIDE R12, R192, 0x2, R12 ;  /* 0x00000002c00c7825 */ /* 0x000fe200078e020c */
[----:B------:R1:W-:Y:S03]  /*9a40*/  STL [R1+0xc0], R10 ;  /* 0x0000c00a01007387 */ /* 0x0003e60000100800 */
[----:B------:R-:W-:Y:S01]  /*9a50*/  IMAD.MOV.U32 R243, RZ, RZ, R9 ;  /* 0x000000fffff37224 */ /* 0x000fe200078e0009 */
[----:B------:R3:W-:Y:S01]  /*9a60*/  STL [R1+0x28], R11 ;  /* 0x0000280b01007387 */ /* 0x0007e20000100800 */
[----:B0-----:R-:W-:-:S03]  /*9a70*/  IMAD.MOV.U32 R8, RZ, RZ, R82 ;  /* 0x000000ffff087224 */ /* 0x001fc600078e0052 */
[----:B------:R0:W-:Y:S01]  /*9a80*/  STL [R1+0x10c], R12 ;  /* 0x00010c0c01007387 */ /* 0x0001e20000100800 */
[----:B--2---:R-:W-:Y:S02]  /*9a90*/  IMAD.MOV.U32 R9, RZ, RZ, R244 ;  /* 0x000000ffff097224 */ /* 0x004fe400078e00f4 */
[----:B-1----:R-:W-:Y:S01]  /*9aa0*/  IMAD.MOV.U32 R10, RZ, RZ, R52 ;  /* 0x000000ffff0a7224 */ /* 0x002fe200078e0034 */
[----:B------:R1:W-:Y:S01]  /*9ab0*/  STL [R1+0xc4], R13 ;  /* 0x0000c40d01007387 */ /* 0x0003e20000100800 */
[----:B---3--:R-:W-:Y:S02]  /*9ac0*/  IMAD.MOV.U32 R11, RZ, RZ, R83 ;  /* 0x000000ffff0b7224 */ /* 0x008fe400078e0053 */
[----:B------:R-:W-:-:S04]  /*9ad0*/  IMAD.WIDE R8, R192, 0x2, R8 ;  /* 0x00000002c0087825 */ /* 0x000fc800078e0208 */
[----:B0-----:R-:W-:Y:S02]  /*9ae0*/  IMAD.MOV.U32 R12, RZ, RZ, R54 ;  /* 0x000000ffff0c7224 */ /* 0x001fe400078e0036 */
[----:B-1----:R-:W-:Y:S02]  /*9af0*/  IMAD.MOV.U32 R13, RZ, RZ, R53 ;  /* 0x000000ffff0d7224 */ /* 0x002fe400078e0035 */
[C---:B------:R-:W-:Y:S01]  /*9b00*/  IMAD.WIDE R10, R192.reuse, 0x2, R10 ;  /* 0x00000002c00a7825 */ /* 0x040fe200078e020a */
[----:B------:R0:W-:Y:S03]  /*9b10*/  STL [R1+0x2c], R8 ;  /* 0x00002c0801007387 */ /* 0x0001e60000100800 */
[----:B------:R-:W-:Y:S01]  /*9b20*/  IMAD.WIDE R12, R192, 0x2, R12 ;  /* 0x00000002c00c7825 */ /* 0x000fe200078e020c */
[----:B------:R-:W-:Y:S01]  /*9b30*/  MOV R244, R9 ;  /* 0x0000000900f47202 */ /* 0x000fe20000000f00 */
[----:B------:R1:W-:Y:S04]  /*9b40*/  STL [R1+0xc8], R10 ;  /* 0x0000c80a01007387 */ /* 0x0003e80000100800 */
[----:B------:R2:W-:Y:S01]  /*9b50*/  STL [R1+0x30], R11 ;  /* 0x0000300b01007387 */ /* 0x0005e20000100800 */
[----:B0-----:R-:W-:-:S03]  /*9b60*/  IMAD.MOV.U32 R8, RZ, RZ, R55 ;  /* 0x000000ffff087224 */ /* 0x001fc600078e0037 */
[----:B------:R0:W-:Y:S01]  /*9b70*/  STL [R1+0x110], R12 ;  /* 0x0001100c01007387 */ /* 0x0001e20000100800 */
[----:B------:R-:W-:Y:S02]  /*9b80*/  IMAD.MOV.U32 R9, RZ, RZ, R245 ;  /* 0x000000ffff097224 */ /* 0x000fe400078e00f5 */
[----:B-1----:R-:W-:Y:S01]  /*9b90*/  IMAD.MOV.U32 R10, RZ, RZ, R109 ;  /* 0x000000ffff0a7224 */ /* 0x002fe200078e006d */
[----:B------:R1:W-:Y:S01]  /*9ba0*/  STL [R1+0xcc], R13 ;  /* 0x0000cc0d01007387 */ /* 0x0003e20000100800 */
[----:B--2---:R-:W-:Y:S02]  /*9bb0*/  IMAD.MOV.U32 R11, RZ, RZ, R108 ;  /* 0x000000ffff0b7224 */ /* 0x004fe400078e006c */
[----:B------:R-:W-:-:S04]  /*9bc0*/  IMAD.WIDE R8, R192, 0x2, R8 ;  /* 0x00000002c0087825 */ /* 0x000fc800078e0208 */
[----:B0-----:R-:W-:Y:S02]  /*9bd0*/  IMAD.MOV.U32 R12, RZ, RZ, R105 ;  /* 0x000000ffff0c7224 */ /* 0x001fe400078e0069 */
[----:B-1----:R-:W-:Y:S02]  /*9be0*/  IMAD.MOV.U32 R13, RZ, RZ, R104 ;  /* 0x000000ffff0d7224 */ /* 0x002fe400078e0068 */
[C---:B------:R-:W-:Y:S01]  /*9bf0*/  IMAD.WIDE R10, R192.reuse, 0x2, R10 ;  /* 0x00000002c00a7825 */ /* 0x040fe200078e020a */
[----:B------:R0:W-:Y:S03]  /*9c00*/  STL [R1+0x34], R8 ;  /* 0x0000340801007387 */ /* 0x0001e60000100800 */
[----:B------:R-:W-:Y:S01]  /*9c10*/  IMAD.WIDE R12, R192, 0x2, R12 ;  /* 0x00000002c00c7825 */ /* 0x000fe200078e020c */
[----:B------:R1:W-:Y:S04]  /*9c20*/  STL [R1+0xd0], R10 ;  /* 0x0000d00a01007387 */ /* 0x0003e80000100800 */
[----:B------:R2:W-:Y:S01]  /*9c30*/  STL [R1+0x38], R11 ;  /* 0x0000380b01007387 */ /* 0x0005e20000100800 */
[----:B------:R-:W-:-:S03]  /*9c40*/  IMAD.MOV.U32 R245, RZ, RZ, R9 ;  /* 0x000000fffff57224 */ /* 0x000fc600078e0009 */
[----:B------:R3:W-:Y:S01]  /*9c50*/  STL [R1+0x114], R12 ;  /* 0x0001140c01007387 */ /* 0x0007e20000100800 */
[----:B0-----:R-:W-:-:S03]  /*9c60*/  IMAD.MOV.U32 R8, RZ, RZ, R93 ;  /* 0x000000ffff087224 */ /* 0x001fc600078e005d */
[----:B------:R0:W-:Y:S01]  /*9c70*/  STL [R1+0xd4], R13 ;  /* 0x0000d40d01007387 */ /* 0x0001e20000100800 */
[----:B-1----:R-:W-:Y:S02]  /*9c80*/  IMAD.MOV.U32 R10, RZ, RZ, R101 ;  /* 0x000000ffff0a7224 */ /* 0x002fe400078e0065 */
[----:B--2---:R-:W-:Y:S02]  /*9c90*/  IMAD.MOV.U32 R11, RZ, RZ, R247 ;  /* 0x000000ffff0b7224 */ /* 0x004fe400078e00f7 */
[----:B------:R-:W-:Y:S02]  /*9ca0*/  IMAD.MOV.U32 R9, RZ, RZ, R92 ;  /* 0x000000ffff097224 */ /* 0x000fe400078e005c */
[----:B---3--:R-:W-:Y:S02]  /*9cb0*/  IMAD.MOV.U32 R12, RZ, RZ, R100 ;  /* 0x000000ffff0c7224 */ /* 0x008fe400078e0064 */
[----:B0-----:R-:W-:Y:S02]  /*9cc0*/  IMAD.MOV.U32 R13, RZ, RZ, R246 ;  /* 0x000000ffff0d7224 */ /* 0x001fe400078e00f6 */
[----:B------:R-:W-:-:S02]  /*9cd0*/  IMAD.MOV.U32 R233, RZ, RZ, R17 ;  /* 0x000000ffffe97224 */ /* 0x000fc400078e0011 */
[----:B------:R-:W-:-:S04]  /*9ce0*/  IMAD.WIDE R12, R192, 0x2, R12 ;  /* 0x00000002c00c7825 */ /* 0x000fc800078e020c */
[C---:B------:R-:W-:Y:S01]  /*9cf0*/  IMAD.WIDE R10, R192.reuse, 0x2, R10 ;  /* 0x00000002c00a7825 */ /* 0x040fe200078e020a */
[----:B------:R0:W-:Y:S03]  /*9d00*/  STL [R1+0x3c], R12 ;  /* 0x00003c0c01007387 */ /* 0x0001e60000100800 */
[----:B------:R-:W-:Y:S02]  /*9d10*/  IMAD.MOV.U32 R16, RZ, RZ, R248 ;  /* 0x000000ffff107224 */ /* 0x000fe400078e00f8 */
[----:B------:R-:W-:Y:S02]  /*9d20*/  IMAD.MOV.U32 R17, RZ, RZ, R234 ;  /* 0x000000ffff117224 */ /* 0x000fe400078e00ea */
[C---:B------:R-:W-:Y:S01]  /*9d30*/  IMAD.WIDE R8, R192.reuse, 0x2, R8 ;  /* 0x00000002c0087825 */ /* 0x040fe200078e0208 */
[----:B------:R0:W-:Y:S03]  /*9d40*/  STL [R1+0x40], R10 ;  /* 0x0000400a01007387 */ /* 0x0001e60000100800 */
[----:B------:R-:W-:Y:S01]  /*9d50*/  IMAD.WIDE R16, R192, 0x2, R16 ;  /* 0x00000002c0107825 */ /* 0x000fe200078e0210 */
[----:B------:R0:W-:Y:S01]  /*9d60*/  STL [R1+0xd8], R8 ;  /* 0x0000d80801007387 */ /* 0x0001e20000100800 */
[----:B------:R-:W-:Y:S03]  /*9d70*/  HMMA.16816.F32 R32, R40, R14, R32 ;  /* 0x0000000e2820723c */ /* 0x000fe60000001820 */
[----:B------:R0:W-:Y:S01]  /*9d80*/  STL [R1+0x44], R9 ;  /* 0x0000440901007387 */ /* 0x0001e20000100800 */
[----:B------:R-:W-:-:S02]  /*9d90*/  IMAD.MOV.U32 R248, RZ, RZ, R16 ;  /* 0x000000fffff87224 */ /* 0x000fc400078e0010 */
[----:B------:R-:W-:Y:S02]  /*9da0*/  IMAD.MOV.U32 R234, RZ, RZ, R17 ;  /* 0x000000ffffea7224 */ /* 0x000fe400078e0011 */
[----:B------:R-:W-:Y:S01]  /*9db0*/  HMMA.16816.F32 R36, R40, R18, R36 ;  /* 0x000000122824723c */ /* 0x000fe20000001824 */
[----:B------:R-:W-:Y:S02]  /*9dc0*/  IMAD.MOV.U32 R16, RZ, RZ, R250 ;  /* 0x000000ffff107224 */ /* 0x000fe400078e00fa */
[----:B------:R-:W-:Y:S01]  /*9dd0*/  IMAD.MOV.U32 R17, RZ, RZ, R235 ;  /* 0x000000ffff117224 */ /* 0x000fe200078e00eb */
[----:B------:R-:W-:-:S04]  /*9de0*/  UIADD3 UR7, UPT, UPT, UR7, -0x1, URZ ;  /* 0xffffffff07077890 */ /* 0x000fc8000fffe0ff */
[----:B------:R-:W-:Y:S01]  /*9df0*/  HMMA.16816.F32 R96, R40, R94, R96 ;  /* 0x0000005e2860723c */ /* 0x000fe20000001860 */
[----:B------:R-:W-:-:S07]  /*9e00*/  IMAD.WIDE R16, R192, 0x2, R16 ;  /* 0x00000002c0107825 */ /* 0x000fce00078e0210 */
[----:B------:R-:W-:Y:S01]  /*9e10*/  HMMA.16816.F32 R144, R40, R102, R144 ;  /* 0x000000662890723c */ /* 0x000fe20000001890 */
[----:B------:R-:W-:-:S07]  /*9e20*/  UISETP.NE.U32.AND UP0, UPT, UR7, URZ, UPT ;  /* 0x000000ff0700728c */ /* 0x000fce000bf05070 */
[C---:B------:R-:W-:Y:S08]  /*9e30*/  HMMA.16816.F32 R176, R40.reuse, R106, R176 ;  /* 0x0000006a28b0723c */ /* 0x040ff000000018b0 */
[C---:B------:R-:W-:Y:S08]  /*9e40*/  HMMA.16816.F32 R140, R40.reuse, R110, R140 ;  /* 0x0000006e288c723c */ /* 0x040ff0000000188c */
[----:B------:R-:W-:Y:S01]  /*9e50*/  HMMA.16816.F32 R24, R40, R114, R24 ;  /* 0x000000722818723c */ /* 0x000fe20000001818 */
[----:B------:R-:W-:-:S02]  /*9e60*/  IMAD.MOV.U32 R250, RZ, RZ, R16 ;  /* 0x000000fffffa7224 */ /* 0x000fc400078e0010 */
        /* <DEDUP_REMOVED lines=8> */
[----:B----4-:R-:W-:Y:S01]  /*9ef0*/  VIADD R3, R3, 0xffffffe0 ;  /* 0xffffffe003037836 */ /* 0x010fe20000000000 */
[----:B0-----:R-:W-:Y:S06]  /*9f00*/  BRA.U UP0, `(.L_x_1) ;  /* 0xffffffb100b07547 */ /* 0x001fec000b83ffff */
[----:B------:R-:W-:Y:S02]  /*9f10*/  F2FP.F16.F32.PACK_AB R67, R67, R66 ;  /* 0x000000424343723e */ /* 0x000fe400000000ff */
[----:B------:R-:W-:Y:S02]  /*9f20*/  F2FP.F16.F32.PACK_AB R143, R143, R142 ;  /* 0x0000008e8f8f723e */ /* 0x000fe400000000ff */
[----:B------:R-:W-:Y:S02]  /*9f30*/  F2FP.F16.F32.PACK_AB R63, R63, R62 ;  /* 0x0000003e3f3f723e */ /* 0x000fe400000000ff */
[----:B------:R-:W-:Y:S02]  /*9f40*/  F2FP.F16.F32.PACK_AB R179, R179, R178 ;  /* 0x000000b2b3b3723e */ /* 0x000fe400000000ff */
[----:B------:R-:W-:Y:S02]  /*9f50*/  F2FP.F16.F32.PACK_AB R147, R147, R146 ;  /* 0x000000929393723e */ /* 0x000fe400000000ff */
[----:B------:R-:W-:-:S02]  /*9f60*/  F2FP.F16.F32.PACK_AB R119, R119, R118 ;  /* 0x000000767777723e */ /* 0x000fc400000000ff */
        /* <DEDUP_REMOVED lines=57> */
[----:B------:R-:W-:-:S07]  /*a300*/  F2FP.F16.F32.PACK_AB R148, R137, R136 ;  /* 0x000000888994723e */ /* 0x000fce00000000ff */
.L_x_0:
[----:B------:R-:W2:Y:S01]  /*a310*/  LDL.LU R7, [R1+0x118] ;  /* 0x0001180001077983 */ /* 0x000ea20000300800 */
[----:B------:R-:W1:Y:S01]  /*a320*/  S2UR UR5, SR_CgaCtaId ;  /* 0x00000000000579c3 */ /* 0x000e620000008800 */
[----:B------:R-:W2:Y:S01]  /*a330*/  LDCU.64 UR8, c[0x0][0x398] ;  /* 0x00007300ff0877ac */ /* 0x000ea20008000a00 */
[C---:B-----5:R-:W-:Y:S01]  /*a340*/  VIADD R0, R6.reuse, 0x1 ;  /* 0x0000000106007836 */ /* 0x060fe20000000000 */
[----:B------:R-:W3:Y:S01]  /*a350*/  S2R R2, SR_TID.X ;  /* 0x0000000000027919 */ /* 0x000ee20000002100 */
[C---:B------:R-:W-:Y:S01]  /*a360*/  VIADD R4, R6.reuse, 0x2 ;  /* 0x0000000206047836 */ /* 0x040fe20000000000 */
[----:B------:R-:W4:Y:S01]  /*a370*/  LDCU UR6, c[0x0][0x39c] ;  /* 0x00007380ff0677ac */ /* 0x000f220008000800 */
[----:B------:R-:W-:Y:S01]  /*a380*/  VIADD R5, R6, 0x3 ;  /* 0x0000000306057836 */ /* 0x000fe20000000000 */
[----:B------:R-:W-:Y:S01]  /*a390*/  UMOV UR4, 0x400 ;  /* 0x0000040000047882 */ /* 0x000fe20000000000 */
[----:B------:R-:W0:Y:S01]  /*a3a0*/  LDCU UR7, c[0x0][0x39c] ;  /* 0x00007380ff0777ac */ /* 0x000e220008000800 */
[----:B------:R-:W0:Y:S01]  /*a3b0*/  LDCU UR13, c[0x0][0x39c] ;  /* 0x00007380ff0d77ac */ /* 0x000e220008000800 */
[----:B------:R-:W0:Y:S01]  /*a3c0*/  LDCU UR12, c[0x0][0x39c] ;  /* 0x00007380ff0c77ac */ /* 0x000e220008000800 */
[----:B------:R-:W0:Y:S01]  /*a3d0*/  LDCU UR14, c[0x0][0x39c] ;  /* 0x00007380ff0e77ac */ /* 0x000e220008000800 */
[----:B-1----:R-:W-:Y:S01]  /*a3e0*/  ULEA UR4, UR5, UR4, 0x18 ;  /* 0x0000000405047291 */ /* 0x002fe2000f8ec0ff */
[----:B------:R-:W1:Y:S01]  /*a3f0*/  LDCU UR5, c[0x0][0x3b4] ;  /* 0x00007680ff0577ac */ /* 0x000e620008000800 */
[----:B------:R-:W0:Y:S01]  /*a400*/  LDCU UR15, c[0x0][0x39c] ;  /* 0x00007380ff0f77ac */ /* 0x000e220008000800 */
[----:B---3--:R-:W-:Y:S01]  /*a410*/  LOP3.LUT R3, R2, 0x1f, RZ, 0xc0, !PT ;  /* 0x0000001f02037812 */ /* 0x008fe200078ec0ff */
[----:B------:R-:W3:Y:S01]  /*a420*/  LDCU UR16, c[0x0][0x39c] ;  /* 0x00007380ff1077ac */ /* 0x000ee20008000800 */
[----:B------:R-:W0:Y:S01]  /*a430*/  LDCU UR18, c[0x0][0x39c] ;  /* 0x00007380ff1277ac */ /* 0x000e220008000800 */
        /* <DEDUP_REMOVED lines=16> */
[----:B------:R-:W-:Y:S01]  /*a540*/  BAR.SYNC.DEFER_BLOCKING 0x0 ;  /* 0x0000000000007b1d */ /* 0x000fe20000010000 */
[----:B--2---:R-:W-:-:S05]  /*a550*/  ISETP.GE.AND P0, PT, R7, UR8, PT ;  /* 0x0000000807007c0c */ /* 0x004fca000bf06270 */
[----:B------:R-:W2:Y:S01]  /*a560*/  LDCU UR8, c[0x0][0x39c] ;  /* 0x00007380ff0877ac */ /* 0x000ea20008000800 */
[----:B----4-:R-:W-:Y:S02]  /*a570*/  ISETP.LT.AND P1, PT, R0, UR6, !P0 ;  /* 0x0000000600007c0c */ /* 0x010fe4000c721270 */
[----:B------:R-:W-:Y:S02]  /*a580*/  LOP3.LUT R0, R2, 0x20, RZ, 0xc0, !PT ;  /* 0x0000002002007812 */ /* 0x000fe400078ec0ff */
[----:B0-----:R-:W-:Y:S01]  /*a590*/  ISETP.LT.AND P5, PT, R4, UR7, !P0 ;  /* 0x0000000704007c0c */ /* 0x001fe2000c7a1270 */
[----:B------:R-:W0:Y:S01]  /*a5a0*/  LDCU.64 UR6, c[0x0][0x390] ;  /* 0x00007200ff0677ac */ /* 0x000e220008000a00 */
[----:B------:R-:W-:Y:S01]  /*a5b0*/  LEA R0, R0, UR4, 0x5 ;  /* 0x0000000400007c11 */ /* 0x000fe2000f8e28ff */
[C---:B------:R-:W-:Y:S01]  /*a5c0*/  VIADD R4, R6.reuse, 0x4 ;  /* 0x0000000406047836 */ /* 0x040fe20000000000 */
[----:B------:R-:W-:Y:S01]  /*a5d0*/  ISETP.LT.AND P2, PT, R6, UR9, !P0 ;  /* 0x0000000906007c0c */ /* 0x000fe2000c741270 */
[----:B------:R-:W4:Y:S01]  /*a5e0*/  LDCU UR9, c[0x0][0x39c] ;  /* 0x00007380ff0977ac */ /* 0x000f220008000800 */
[----:B------:R-:W-:Y:S01]  /*a5f0*/  ISETP.LT.AND P4, PT, R5, UR12, !P0 ;  /* 0x0000000c05007c0c */ /* 0x000fe2000c781270 */
[----:B------:R-:W-:Y:S01]  /*a600*/  IMAD R76, R3, 0x10, R0 ;  /* 0x00000010034c7824 */ /* 0x000fe200078e0200 */
[----:B------:R-:W-:Y:S01]  /*a610*/  LOP3.LUT R0, R2, 0x3f, RZ, 0xc0, !PT ;  /* 0x0000003f02007812 */ /* 0x000fe200078ec0ff */
[----:B-1----:R-:W-:Y:S01]  /*a620*/  IMAD R3, R7, UR5, RZ ;  /* 0x0000000507037c24 */ /* 0x002fe2000f8e02ff */
[----:B------:R-:W-:Y:S01]  /*a630*/  ISETP.LT.AND P3, PT, R4, UR13, !P0 ;  /* 0x0000000d04007c0c */ /* 0x000fe2000c761270 */
[----:B------:R-:W1:Y:S01]  /*a640*/  LDCU UR5, c[0x0][0x39c] ;  /* 0x00007380ff0577ac */ /* 0x000e620008000800 */
[----:B------:R-:W-:Y:S01]  /*a650*/  STSM.16.M88.4 [R76], R148 ;  /* 0x000000944c007844 */ /* 0x000fe20000000200 */
[----:B------:R-:W-:Y:S01]  /*a660*/  LEA R0, R0, UR4, 0x4 ;  /* 0x0000000400007c11 */ /* 0x000fe2000f8e20ff */
[----:B------:R-:W1:Y:S02]  /*a670*/  LDCU UR4, c[0x0][0x3b8] ;  /* 0x00007700ff0477ac */ /* 0x000e640008000800 */
[----:B------:R-:W-:Y:S01]  /*a680*/  STSM.16.M88.4 [R76+0x200], R28 ;  /* 0x0002001c4c007844 */ /* 0x000fe20000000200 */
[----:B------:R-:W-:Y:S01]  /*a690*/  BAR.SYNC.DEFER_BLOCKING 0x0 ;  /* 0x0000000000007b1d */ /* 0x000fe20000010000 */
[----:B0-----:R-:W-:-:S04]  /*a6a0*/  LEA R2, P6, R3, UR6, 0x1 ;  /* 0x0000000603027c11 */ /* 0x001fc8000f8c08ff */
[----:B------:R-:W-:Y:S01]  /*a6b0*/  LEA.HI.X.SX32 R3, R3, UR7, 0x1, P6 ;  /* 0x0000000703037c11 */ /* 0x000fe2000b0f0eff */
[----:B------:R-:W0:Y:S01]  /*a6c0*/  LDCU UR7, c[0x0][0x39c] ;  /* 0x00007380ff0777ac */ /* 0x000e220008000800 */
[----:B------:R-:W0:Y:S01]  /*a6d0*/  LDCU UR6, c[0x0][0x39c] ;  /* 0x00007380ff0677ac */ /* 0x000e220008000800 */
[----:B-1----:R-:W-:Y:S01]  /*a6e0*/  IMAD R7, R6, UR4, RZ ;  /* 0x0000000406077c24 */ /* 0x002fe2000f8e02ff */
[----:B------:R-:W1:Y:S04]  /*a6f0*/  LDCU UR12, c[0x0][0x39c] ;  /* 0x00007380ff0c77ac */ /* 0x000e680008000800 */
[C---:B------:R-:W-:Y:S01]  /*a700*/  LEA R4, P6, R7.reuse, R2, 0x1 ;  /* 0x0000000207047211 */ /* 0x040fe200078c08ff */
[----:B------:R-:W0:Y:S03]  /*a710*/  LDCU UR13, c[0x0][0x39c] ;  /* 0x00007380ff0d77ac */ /* 0x000e260008000800 */
[C---:B------:R-:W-:Y:S01]  /*a720*/  LEA.HI.X.SX32 R5, R7.reuse, R3, 0x1, P6 ;  /* 0x0000000307057211 */ /* 0x040fe200030f0eff */
[----:B------:R-:W0:Y:S04]  /*a730*/  LDS.128 R72, [R0] ;  /* 0x0000000000487984 */ /* 0x000e280000000c00 */
[----:B------:R-:W0:Y:S01]  /*a740*/  LDS.128 R68, [R0+0x400] ;  /* 0x0004000000447984 */ /* 0x000e220000000c00 */
[----:B------:R-:W-:Y:S06]  /*a750*/  BAR.SYNC.DEFER_BLOCKING 0x0 ;  /* 0x0000000000007b1d */ /* 0x000fec0000010000 */
[----:B------:R-:W-:Y:S04]  /*a760*/  STSM.16.M88.4 [R76], R152 ;  /* 0x000000984c007844 */ /* 0x000fe80000000200 */
[----:B------:R-:W-:Y:S01]  /*a770*/  STSM.16.M88.4 [R76+0x200], R32 ;  /* 0x000200204c007844 */ /* 0x000fe20000000200 */
[----:B------:R-:W-:Y:S06]  /*a780*/  BAR.SYNC.DEFER_BLOCKING 0x0 ;  /* 0x0000000000007b1d */ /* 0x000fec0000010000 */
        /* <DEDUP_REMOVED lines=27> */
[----:B------:R1:W-:Y:S04]  /*a940*/  STSM.16.M88.4 [R76], R60 ;  /* 0x0000003c4c007844 */ /* 0x0003e80000000200 */
[----:B------:R-:W-:Y:S01]  /*a950*/  STSM.16.M88.4 [R76+0x200], R140 ;  /* 0x0002008c4c007844 */ /* 0x000fe20000000200 */
[----:B------:R-:W-:Y:S01]  /*a960*/  BAR.SYNC.DEFER_BLOCKING 0x0 ;  /* 0x0000000000007b1d */ /* 0x000fe20000010000 */
[----:B-1----:R-:W-:-:S02]  /*a970*/  VIADD R61, R7, UR4 ;  /* 0x00000004073d7c36 */ /* 0x002fc40008000000 */
[----:B------:R-:W-:Y:S02]  /*a980*/  VIADD R7, R6, 0x5 ;  /* 0x0000000506077836 */ /* 0x000fe40000000000 */
[----:B------:R-:W-:Y:S01]  /*a990*/  VIADD R62, R61, UR4 ;  /* 0x000000043d3e7c36 */ /* 0x000fe20008000000 */
[----:B------:R-:W1:Y:S04]  /*a9a0*/  LDS.128 R44, [R0] ;  /* 0x00000000002c7984 */ /* 0x000e680000000c00 */
[----:B------:R-:W1:Y:S01]  /*a9b0*/  LDS.128 R40, [R0+0x400] ;  /* 0x0004000000287984 */ /* 0x000e620000000c00 */
[----:B------:R-:W-:Y:S06]  /*a9c0*/  BAR.SYNC.DEFER_BLOCKING 0x0 ;  /* 0x0000000000007b1d */ /* 0x000fec0000010000 */
[----:B------:R0:W-:Y:S04]  /*a9d0*/  STSM.16.M88.4 [R76], R64 ;  /* 0x000000404c007844 */ /* 0x0001e80000000200 */
[----:B------:R2:W-:Y:S01]  /*a9e0*/  STSM.16.M88.4 [R76+0x200], R52 ;  /* 0x000200344c007844 */ /* 0x0005e20000000200 */
[----:B------:R-:W-:Y:S01]  /*a9f0*/  BAR.SYNC.DEFER_BLOCKING 0x0 ;  /* 0x0000000000007b1d */ /* 0x000fe20000010000 */
[----:B0-----:R-:W-:-:S02]  /*aa00*/  PRMT R64, R72, 0x7632, R64 ;  /* 0x0000763248407816 */ /* 0x001fc40000000040 */
[----:B--2---:R-:W-:-:S04]  /*aa10*/  LEA R52, P6, R62, R2, 0x1 ;  /* 0x000000023e347211 */ /* 0x004fc800078c08ff */
[C---:B------:R-:W-:Y:S01]  /*aa20*/  LEA.HI.X.SX32 R53, R62.reuse, R3, 0x1, P6 ;  /* 0x000000033e357211 */ /* 0x040fe200030f0eff */
[----:B------:R-:W-:-:S04]  /*aa30*/  VIADD R62, R62, UR4 ;  /* 0x000000043e3e7c36 */ /* 0x000fc80008000000 */
[----:B------:R-:W-:Y:S01]  /*aa40*/  VIADD R63, R62, UR4 ;  /* 0x000000043e3f7c36 */ /* 0x000fe20008000000 */
[----:B------:R0:W-:Y:S01]  /*aa50*/  @P2 STG.E.U16 desc[UR10][R4.64], R72 ;  /* 0x0000004804002986 */ /* 0x0001e2000c10150a */
[----:B------:R-:W-:-:S04]  /*aa60*/  LEA R60, P2, R61, R2, 0x1 ;  /* 0x000000023d3c7211 */ /* 0x000fc800078408ff */
[-C--:B------:R-:W-:Y:S02]  /*aa70*/  LEA.HI.X.SX32 R61, R61, R3.reuse, 0x1, P2 ;  /* 0x000000033d3d7211 */ /* 0x080fe400010f0eff */
[----:B------:R-:W-:Y:S01]  /*aa80*/  ISETP.LT.AND P2, PT, R7, UR5, !P0 ;  /* 0x0000000507007c0c */ /* 0x000fe2000c741270 */
[----:B------:R-:W2:Y:S01]  /*aa90*/  LDCU UR5, c[0x0][0x39c] ;  /* 0x00007380ff0577ac */ /* 0x000ea20008000800 */
[C---:B------:R-:W-:Y:S01]  /*aaa0*/  VIADD R7, R6.reuse, 0x6 ;  /* 0x0000000606077836 */ /* 0x040fe20000000000 */
[----:B------:R-:W-:Y:S01]  /*aab0*/  @P1 STG.E.U16 desc[UR10][R60.64], R64 ;  /* 0x000000403c001986 */ /* 0x000fe2000c10150a */
[----:B0-----:R-:W-:Y:S01]  /*aac0*/  VIADD R5, R6, 0x7 ;  /* 0x0000000706057836 */ /* 0x001fe20000000000 */
[-C--:B------:R-:W-:Y:S02]  /*aad0*/  LEA R4, P6, R62, R2.reuse, 0x1 ;  /* 0x000000023e047211 */ /* 0x080fe400078c08ff */
[----:B------:R0:W-:Y:S01]  /*aae0*/  @P5 STG.E.U16 desc[UR10][R52.64], R73 ;  /* 0x0000004934005986 */ /* 0x0001e2000c10150a */
[----:B------:R-:W-:Y:S01]  /*aaf0*/  ISETP.LT.AND P1, PT, R7, UR6, !P0 ;  /* 0x0000000607007c0c */ /* 0x000fe2000c721270 */
[----:B------:R-:W1:Y:S01]  /*ab00*/  LDCU UR6, c[0x0][0x39c] ;  /* 0x00007380ff0677ac */ /* 0x000e620008000800 */
[----:B------:R-:W-:Y:S01]  /*ab10*/  ISETP.LT.AND P5, PT, R5, UR7, !P0 ;  /* 0x0000000705007c0c */ /* 0x000fe2000c7a1270 */
[----:B------:R-:W-:Y:S01]  /*ab20*/  VIADD R7, R6, 0x8 ;  /* 0x0000000806077836 */ /* 0x000fe20000000000 */
[----:B------:R-:W-:Y:S01]  /*ab30*/  LEA.HI.X.SX32 R5, R62, R3, 0x1, P6 ;  /* 0x000000033e057211 */ /* 0x000fe200030f0eff */
[----:B------:R-:W1:Y:S01]  /*ab40*/  LDCU UR7, c[0x0][0x39c] ;  /* 0x00007380ff0777ac */ /* 0x000e620008000800 */
[----:B------:R-:W-:-:S04]  /*ab50*/  LEA R54, P6, R63, R2, 0x1 ;  /* 0x000000023f367211 */ /* 0x000fc800078c08ff */
[C---:B------:R-:W-:Y:S01]  /*ab60*/  LEA.HI.X.SX32 R55, R63.reuse, R3, 0x1, P6 ;  /* 0x000000033f377211 */ /* 0x040fe200030f0eff */
[----:B------:R-:W-:Y:S01]  /*ab70*/  VIADD R63, R63, UR4 ;  /* 0x000000043f3f7c36 */ /* 0x000fe20008000000 */
[----:B0-----:R-:W-:-:S03]  /*ab80*/  PRMT R53, R73, 0x7632, R53 ;  /* 0x0000763249357816 */ /* 0x001fc60000000035 */
[----:B------:R-:W-:Y:S02]  /*ab90*/  VIADD R60, R63, UR4 ;  /* 0x000000043f3c7c36 */ /* 0x000fe40008000000 */
[----:B------:R0:W-:Y:S01]  /*aba0*/  @P4 STG.E.U16 desc[UR10][R4.64], R53 ;  /* 0x0000003504004986 */ /* 0x0001e2000c10150a */
[----:B--2---:R-:W-:Y:S01]  /*abb0*/  ISETP.LT.AND P4, PT, R7, UR5, !P0 ;  /* 0x0000000507007c0c */ /* 0x004fe2000c781270 */
[----:B------:R-:W2:Y:S01]  /*abc0*/  LDCU UR5, c[0x0][0x39c] ;  /* 0x00007380ff0577ac */ /* 0x000ea20008000800 */
[----:B------:R-:W-:Y:S01]  /*abd0*/  VIADD R7, R6, 0x9 ;  /* 0x0000000906077836 */ /* 0x000fe20000000000 */
[----:B------:R-:W-:Y:S01]  /*abe0*/  @P3 STG.E.U16 desc[UR10][R54.64], R74 ;  /* 0x0000004a36003986 */ /* 0x000fe2000c10150a */
[----:B------:R-:W-:-:S04]  /*abf0*/  LEA R52, P3, R63, R2, 0x1 ;  /* 0x000000023f347211 */ /* 0x000fc800078608ff */
[-C--:B0-----:R-:W-:Y:S02]  /*ac00*/  LEA.HI.X.SX32 R53, R63, R3.reuse, 0x1, P3 ;  /* 0x000000033f357211 */ /* 0x081fe400018f0eff */
[----:B------:R-:W-:Y:S02]  /*ac10*/  PRMT R5, R74, 0x7632, R5 ;  /* 0x000076324a057816 */ /* 0x000fe40000000005 */
[----:B------:R-:W-:Y:S02]  /*ac20*/  LEA R4, P6, R60, R2, 0x1 ;  /* 0x000000023c047211 */ /* 0x000fe400078c08ff */
[----:B-1----:R-:W-:Y:S01]  /*ac30*/  ISETP.LT.AND P3, PT, R7, UR6, !P0 ;  /* 0x0000000607007c0c */ /* 0x002fe2000c761270 */
[----:B------:R0:W-:Y:S01]  /*ac40*/  @P2 STG.E.U16 desc[UR10][R52.64], R5 ;  /* 0x0000000534002986 */ /* 0x0001e2000c10150a */
[C---:B------:R-:W-:Y:S01]  /*ac50*/  VIADD R7, R6.reuse, 0xa ;  /* 0x0000000a06077836 */ /* 0x040fe20000000000 */
[----:B------:R-:W1:Y:S04]  /*ac60*/  LDCU UR6, c[0x0][0x39c] ;  /* 0x00007380ff0677ac */ /* 0x000e680008000800 */
[----:B------:R-:W-:Y:S01]  /*ac70*/  ISETP.LT.AND P2, PT, R7, UR7, !P0 ;  /* 0x0000000707007c0c */ /* 0x000fe2000c741270 */
[----:B------:R-:W-:Y:S01]  /*ac80*/  VIADD R7, R6, 0xb ;  /* 0x0000000b06077836 */ /* 0x000fe20000000000 */
[----:B------:R-:W1:Y:S01]  /*ac90*/  LDCU UR7, c[0x0][0x39c] ;  /* 0x00007380ff0777ac */ /* 0x000e620008000800 */
[C---:B0-----:R-:W-:Y:S01]  /*aca0*/  LEA.HI.X.SX32 R5, R60.reuse, R3, 0x1, P6 ;  /* 0x000000033c057211 */ /* 0x041fe200030f0eff */
[----:B------:R-:W-:-:S04]  /*acb0*/  VIADD R60, R60, UR4 ;  /* 0x000000043c3c7c36 */ /* 0x000fc80008000000 */
[C---:B------:R-:W-:Y:S01]  /*acc0*/  VIADD R61, R60.reuse, UR4 ;  /* 0x000000043c3d7c36 */ /* 0x040fe20008000000 */
[CC--:B------:R-:W-:Y:S01]  /*acd0*/  LEA R54, P6, R60.reuse, R2.reuse, 0x1 ;  /* 0x000000023c367211 */ /* 0x0c0fe200078c08ff */
[----:B------:R0:W-:Y:S01]  /*ace0*/  @P1 STG.E.U16 desc[UR10][R4.64], R75 ;  /* 0x0000004b04001986 */ /* 0x0001e2000c10150a */
[----:B--2---:R-:W-:Y:S01]  /*acf0*/  ISETP.LT.AND P1, PT, R7, UR5, !P0 ;  /* 0x0000000507007c0c */ /* 0x004fe2000c721270 */
[----:B------:R-:W2:Y:S01]  /*ad00*/  LDCU UR5, c[0x0][0x39c] ;  /* 0x00007380ff0577ac */ /* 0x000ea20008000800 */
[----:B------:R-:W-:Y:S01]  /*ad10*/  LEA.HI.X.SX32 R55, R60, R3, 0x1, P6 ;  /* 0x000000033c377211 */ /* 0x000fe200030f0eff */
[----:B------:R-:W-:Y:S01]  /*ad20*/  VIADD R7, R6, 0xc ;  /* 0x0000000c06077836 */ /* 0x000fe20000000000 */
[----:B------:R-:W-:-:S04]  /*ad30*/  LEA R52, P6, R61, R2, 0x1 ;  /* 0x000000023d347211 */ /* 0x000fc800078c08ff */
[C---:B------:R-:W-:Y:S01]  /*ad40*/  LEA.HI.X.SX32 R53, R61.reuse, R3, 0x1, P6 ;  /* 0x000000033d357211 */ /* 0x040fe200030f0eff */
[----:B------:R-:W-:Y:S01]  /*ad50*/  VIADD R61, R61, UR4 ;  /* 0x000000043d3d7c36 */ /* 0x000fe20008000000 */
[----:B0-----:R-:W-:-:S03]  /*ad60*/  PRMT R5, R75, 0x7632, R5 ;  /* 0x000076324b057816 */ /* 0x001fc60000000005 */
[----:B------:R-:W-:Y:S02]  /*ad70*/  VIADD R60, R61, UR4 ;  /* 0x000000043d3c7c36 */ /* 0x000fe40008000000 */
[----:B------:R0:W-:Y:S01]  /*ad80*/  @P5 STG.E.U16 desc[UR10][R54.64], R5 ;  /* 0x0000000536005986 */ /* 0x0001e2000c10150a */
[----:B-1----:R-:W-:Y:S01]  /*ad90*/  ISETP.LT.AND P5, PT, R7, UR6, !P0 ;  /* 0x0000000607007c0c */ /* 0x002fe2000c7a1270 */
[----:B------:R-:W1:Y:S01]  /*ada0*/  LDCU UR6, c[0x0][0x39c] ;  /* 0x00007380ff0677ac */ /* 0x000e620008000800 */
[----:B------:R-:W-:Y:S01]  /*adb0*/  VIADD R7, R6, 0xd ;  /* 0x0000000d06077836 */ /* 0x000fe20000000000 */
[----:B------:R2:W-:Y:S01]  /*adc0*/  @P4 STG.E.U16 desc[UR10][R52.64], R68 ;  /* 0x0000004434004986 */ /* 0x0005e2000c10150a */
[CC--:B------:R-:W-:Y:S02]  /*add0*/  LEA R4, P4, R61.reuse, R2.reuse, 0x1 ;  /* 0x000000023d047211 */ /* 0x0c0fe400078808ff */
[----:B0-----:R-:W-:Y:S02]  /*ade0*/  LEA R54, P6, R60, R2, 0x1 ;  /* 0x000000023c367211 */ /* 0x001fe400078c08ff */
[----:B------:R-:W-:-:S02]  /*adf0*/  LEA.HI.X.SX32 R5, R61, R3, 0x1, P4 ;  /* 0x000000033d057211 */ /* 0x000fc400020f0eff */
[CC--:B------:R-:W-:Y:S01]  /*ae00*/  LEA.HI.X.SX32 R55, R60.reuse, R3.reuse, 0x1, P6 ;  /* 0x000000033c377211 */ /* 0x0c0fe200030f0eff */
[----:B------:R-:W-:Y:S01]  /*ae10*/  VIADD R60, R60, UR4 ;  /* 0x000000043c3c7c36 */ /* 0x000fe20008000000 */
[----:B--2---:R-:W-:Y:S02]  /*ae20*/  PRMT R53, R68, 0x7632, R53 ;  /* 0x0000763244357816 */ /* 0x004fe40000000035 */
[----:B------:R-:W-:Y:S01]  /*ae30*/  ISETP.LT.AND P4, PT, R7, UR5, !P0 ;  /* 0x0000000507007c0c */ /* 0x000fe2000c781270 */
[----:B------:R-:W-:Y:S01]  /*ae40*/  VIADD R7, R6, 0xe ;  /* 0x0000000e06077836 */ /* 0x000fe20000000000 */
[----:B------:R-:W0:Y:S01]  /*ae50*/  LDCU UR5, c[0x0][0x39c] ;  /* 0x00007380ff0577ac */ /* 0x000e220008000800 */
[C---:B------:R-:W-:Y:S01]  /*ae60*/  LEA R52, P6, R60.reuse, R2, 0x1 ;  /* 0x000000023c347211 */ /* 0x040fe200078c08ff */
[----:B------:R-:W-:Y:S01]  /*ae70*/  VIADD R61, R60, UR4 ;  /* 0x000000043c3d7c36 */ /* 0x000fe20008000000 */
[----:B------:R2:W-:Y:S01]  /*ae80*/  @P3 STG.E.U16 desc[UR10][R4.64], R53 ;  /* 0x0000003504003986 */ /* 0x0005e2000c10150a */
[----:B------:R-:W-:Y:S01]  /*ae90*/  ISETP.LT.AND P3, PT, R7, UR7, !P0 ;  /* 0x0000000707007c0c */ /* 0x000fe2000c761270 */
[C---:B------:R-:W-:Y:S01]  /*aea0*/  VIADD R7, R6.reuse, 0xf ;  /* 0x0000000f06077836 */ /* 0x040fe20000000000 */
[----:B------:R-:W0:Y:S01]  /*aeb0*/  LDCU UR7, c[0x0][0x39c] ;  /* 0x00007380ff0777ac */ /* 0x000e220008000800 */
[----:B------:R3:W-:Y:S03]  /*aec0*/  @P2 STG.E.U16 desc[UR10][R54.64], R69 ;  /* 0x0000004536002986 */ /* 0x0007e6000c10150a */
[----:B-1----:R-:W-:Y:S01]  /*aed0*/  ISETP.LT.AND P2, PT, R7, UR6, !P0 ;  /* 0x0000000607007c0c */ /* 0x002fe2000c741270 */
[----:B------:R-:W1:Y:S01]  /*aee0*/  LDCU UR6, c[0x0][0x39c] ;  /* 0x00007380ff0677ac */ /* 0x000e620008000800 */
[----:B------:R-:W-:Y:S01]  /*aef0*/  VIADD R7, R6, 0x10 ;  /* 0x0000001006077836 */ /* 0x000fe20000000000 */
[----:B--2---:R-:W-:-:S02]  /*af00*/  LEA.HI.X.SX32 R53, R60, R3, 0x1, P6 ;  /* 0x000000033c357211 */ /* 0x004fc400030f0eff */
[-C--:B------:R-:W-:Y:S02]  /*af10*/  LEA R4, P6, R61, R2.reuse, 0x1 ;  /* 0x000000023d047211 */ /* 0x080fe400078c08ff */
[----:B---3--:R-:W-:Y:S02]  /*af20*/  PRMT R55, R69, 0x7632, R55 ;  /* 0x0000763245377816 */ /* 0x008fe40000000037 */
[C---:B------:R-:W-:Y:S01]  /*af30*/  LEA.HI.X.SX32 R5, R61.reuse, R3, 0x1, P6 ;  /* 0x000000033d057211 */ /* 0x040fe200030f0eff */
[----:B------:R-:W-:Y:S02]  /*af40*/  VIADD R61, R61, UR4 ;  /* 0x000000043d3d7c36 */ /* 0x000fe40008000000 */
[----:B------:R2:W-:Y:S01]  /*af50*/  @P1 STG.E.U16 desc[UR10][R52.64], R55 ;  /* 0x0000003734001986 */ /* 0x0005e2000c10150a */
[----:B0-----:R-:W-:Y:S01]  /*af60*/  ISETP.LT.AND P1, PT, R7, UR5, !P0 ;  /* 0x0000000507007c0c */ /* 0x001fe2000c721270 */
[----:B------:R-:W0:Y:S01]  /*af70*/  LDCU UR5, c[0x0][0x39c] ;  /* 0x00007380ff0577ac */ /* 0x000e220008000800 */
[C---:B------:R-:W-:Y:S01]  /*af80*/  VIADD R60, R61.reuse, UR4 ;  /* 0x000000043d3c7c36 */ /* 0x040fe20008000000 */
[----:B------:R3:W-:Y:S01]  /*af90*/  @P5 STG.E.U16 desc[UR10][R4.64], R70 ;  /* 0x0000004604005986 */ /* 0x0007e2000c10150a */
[----:B------:R-:W-:Y:S01]  /*afa0*/  LEA R54, P5, R61, R2, 0x1 ;  /* 0x000000023d367211 */ /* 0x000fe200078a08ff */
[----:B------:R-:W-:-:S03]  /*afb0*/  VIADD R7, R6, 0x11 ;  /* 0x0000001106077836 */ /* 0x000fc60000000000 */
[----:B--2---:R-:W-:Y:S02]  /*afc0*/  LEA.HI.X.SX32 R55, R61, R3, 0x1, P5 ;  /* 0x000000033d377211 */ /* 0x004fe400028f0eff */
[----:B------:R-:W-:Y:S02]  /*afd0*/  PRMT R53, R70, 0x7632, R53 ;  /* 0x0000763246357816 */ /* 0x000fe40000000035 */
[----:B------:R-:W-:Y:S01]  /*afe0*/  LEA R52, P6, R60, R2, 0x1 ;  /* 0x000000023c347211 */ /* 0x000fe200078c08ff */
[C---:B---3--:R-:W-:Y:S01]  /*aff0*/  VIADD R5, R6.reuse, 0x13 ;  /* 0x0000001306057836 */ /* 0x048fe20000000000 */
[----:B-1----:R-:W-:Y:S01]  /*b000*/  ISETP.LT.AND P5, PT, R7, UR6, !P0 ;  /* 0x0000000607007c0c */ /* 0x002fe2000c7a1270 */
[----:B------:R1:W-:Y:S01]  /*b010*/  @P4 STG.E.U16 desc[UR10][R54.64], R53 ;  /* 0x0000003536004986 */ /* 0x0003e2000c10150a */
[----:B------:R-:W2:Y:S01]  /*b020*/  LDCU UR6, c[0x0][0x39c] ;  /* 0x00007380ff0677ac */ /* 0x000ea20008000800 */
[----:B------:R-:W-:-:S05]  /*b030*/  VIADD R7, R6, 0x12 ;  /* 0x0000001206077836 */ /* 0x000fca0000000000 */
[----:B------:R-:W-:Y:S01]  /*b040*/  ISETP.LT.AND P4, PT, R7, UR7, !P0 ;  /* 0x0000000707007c0c */ /* 0x000fe2000c781270 */
[----:B------:R-:W3:Y:S01]  /*b050*/  LDCU UR7, c[0x0][0x39c] ;  /* 0x00007380ff0777ac */ /* 0x000ee20008000800 */
[----:B------:R-:W-:Y:S01]  /*b060*/  VIADD R7, R6, 0x14 ;  /* 0x0000001406077836 */ /* 0x000fe20000000000 */
[C---:B-1----:R-:W-:Y:S01]  /*b070*/  LEA.HI.X.SX32 R53, R60.reuse, R3, 0x1, P6 ;  /* 0x000000033c357211 */ /* 0x042fe200030f0eff */
[----:B------:R-:W-:-:S04]  /*b080*/  VIADD R60, R60, UR4 ;  /* 0x000000043c3c7c36 */ /* 0x000fc80008000000 */
[C---:B------:R-:W-:Y:S01]  /*b090*/  VIADD R61, R60.reuse, UR4 ;  /* 0x000000043c3d7c36 */ /* 0x040fe20008000000 */
[CC--:B------:R-:W-:Y:S01]  /*b0a0*/  LEA R4, P6, R60.reuse, R2.reuse, 0x1 ;  /* 0x000000023c047211 */ /* 0x0c0fe200078c08ff */
[----:B------:R1:W-:Y:S01]  /*b0b0*/  @P3 STG.E.U16 desc[UR10][R52.64], R71 ;  /* 0x0000004734003986 */ /* 0x0003e2000c10150a */
[----:B0-----:R-:W-:Y:S01]  /*b0c0*/  ISETP.LT.AND P3, PT, R5, UR5, !P0 ;  /* 0x0000000505007c0c */ /* 0x001fe2000c761270 */
[----:B------:R-:W0:Y:S01]  /*b0d0*/  LDCU UR5, c[0x0][0x39c] ;  /* 0x00007380ff0577ac */ /* 0x000e220008000800 */
[----:B------:R-:W-:Y:S02]  /*b0e0*/  LEA.HI.X.SX32 R5, R60, R3, 0x1, P6 ;  /* 0x000000033c057211 */ /* 0x000fe400030f0eff */
[----:B------:R-:W-:-:S04]  /*b0f0*/  LEA R54, P6, R61, R2, 0x1 ;  /* 0x000000023d367211 */ /* 0x000fc800078c08ff */
[C---:B------:R-:W-:Y:S01]  /*b100*/  LEA.HI.X.SX32 R55, R61.reuse, R3, 0x1, P6 ;  /* 0x000000033d377211 */ /* 0x040fe200030f0eff */
[----:B------:R-:W-:Y:S01]  /*b110*/  VIADD R61, R61, UR4 ;  /* 0x000000043d3d7c36 */ /* 0x000fe20008000000 */
[----:B-1----:R-:W-:-:S03]  /*b120*/  PRMT R53, R71, 0x7632, R53 ;  /* 0x0000763247357816 */ /* 0x002fc60000000035 */
[----:B------:R-:W-:Y:S02]  /*b130*/  VIADD R60, R61, UR4 ;  /* 0x000000043d3c7c36 */ /* 0x000fe40008000000 */
[----:B------:R1:W-:Y:S01]  /*b140*/  @P2 STG.E.U16 desc[UR10][R4.64], R53 ;  /* 0x0000003504002986 */ /* 0x0003e2000c10150a */
[----:B--2---:R-:W-:Y:S01]  /*b150*/  ISETP.LT.AND P2, PT, R7, UR6, !P0 ;  /* 0x0000000607007c0c */ /* 0x004fe2000c741270 */
[----:B------:R-:W2:Y:S01]  /*b160*/  LDCU UR6, c[0x0][0x39c] ;  /* 0x00007380ff0677ac */ /* 0x000ea20008000800 */
[----:B------:R-:W-:Y:S01]  /*b170*/  VIADD R7, R6, 0x15 ;  /* 0x0000001506077836 */ /* 0x000fe20000000000 */
[----:B------:R-:W-:Y:S01]  /*b180*/  @P1 STG.E.U16 desc[UR10][R54.64], R56 ;  /* 0x0000003836001986 */ /* 0x000fe2000c10150a */
[----:B------:R-:W-:-:S04]  /*b190*/  LEA R52, P1, R61, R2, 0x1 ;  /* 0x000000023d347211 */ /* 0x000fc800078208ff */
[-C--:B-1----:R-:W-:Y:S02]  /*b1a0*/  LEA.HI.X.SX32 R53, R61, R3.reuse, 0x1, P1 ;  /* 0x000000033d357211 */ /* 0x082fe400008f0eff */
[----:B------:R-:W-:Y:S02]  /*b1b0*/  PRMT R5, R56, 0x7632, R5 ;  /* 0x0000763238057816 */ /* 0x000fe40000000005 */
[----:B------:R-:W-:Y:S02]  /*b1c0*/  LEA R4, P6, R60, R2, 0x1 ;  /* 0x000000023c047211 */ /* 0x000fe400078c08ff */
[----:B0-----:R-:W-:Y:S01]  /*b1d0*/  ISETP.LT.AND P1, PT, R7, UR5, !P0 ;  /* 0x0000000507007c0c */ /* 0x001fe2000c721270 */
[C---:B------:R-:W-:Y:S01]  /*b1e0*/  VIADD R7, R6.reuse, 0x16 ;  /* 0x0000001606077836 */ /* 0x040fe20000000000 */
[----:B------:R0:W-:Y:S01]  /*b1f0*/  @P5 STG.E.U16 desc[UR10][R52.64], R5 ;  /* 0x0000000534005986 */ /* 0x0001e2000c10150a */
[----:B------:R-:W1:Y:S03]  /*b200*/  LDCU UR5, c[0x0][0x39c] ;  /* 0x00007380ff0577ac */ /* 0x000e660008000800 */
[----:B---3--:R-:W-:Y:S01]  /*b210*/  ISETP.LT.AND P5, PT, R7, UR7, !P0 ;  /* 0x0000000707007c0c */ /* 0x008fe2000c7a1270 */
[----:B------:R-:W-:Y:S01]  /*b220*/  VIADD R7, R6, 0x17 ;  /* 0x0000001706077836 */ /* 0x000fe20000000000 */
[----:B------:R-:W3:Y:S01]  /*b230*/  LDCU UR7, c[0x0][0x39c] ;  /* 0x00007380ff0777ac */ /* 0x000ee20008000800 */
        /* <DEDUP_REMOVED lines=22> */
[----:B--2---:R-:W-:Y:S01]  /*b3a0*/  ISETP.LT.AND P2, PT, R7, UR6, !P0 ;  /* 0x0000000607007c0c */ /* 0x004fe2000c741270 */
[----:B------:R-:W0:Y:S01]  /*b3b0*/  LDCU UR6, c[0x0][0x39c] ;  /* 0x00007380ff0677ac */ /* 0x000e220008000800 */
[----:B------:R-:W-:Y:S01]  /*b3c0*/  PRMT R53, R58, 0x7632, R53 ;  /* 0x000076323a357816 */ /* 0x000fe20000000035 */
[C---:B------:R-:W-:Y:S01]  /*b3d0*/  VIADD R7, R6.reuse, 0x1a ;  /* 0x0000001a06077836 */ /* 0x040fe20000000000 */
[C---:B------:R-:W-:Y:S01]  /*b3e0*/  LEA.HI.X.SX32 R55, R57.reuse, R3, 0x1, P6 ;  /* 0x0000000339377211 */ /* 0x040fe200030f0eff */
[----:B------:R-:W-:Y:S02]  /*b3f0*/  VIADD R57, R57, UR4 ;  /* 0x0000000439397c36 */ /* 0x000fe40008000000 */
[----:B------:R2:W-:Y:S01]  /*b400*/  @P1 STG.E.U16 desc[UR10][R4.64], R53 ;  /* 0x0000003504001986 */ /* 0x0005e2000c10150a */
[----:B---3--:R-:W-:Y:S01]  /*b410*/  ISETP.LT.AND P1, PT, R7, UR7, !P0 ;  /* 0x0000000707007c0c */ /* 0x008fe2000c721270 */
[C---:B------:R-:W-:Y:S01]  /*b420*/  VIADD R56, R57.reuse, UR4 ;  /* 0x0000000439387c36 */ /* 0x040fe20008000000 */
[----:B------:R-:W-:Y:S01]  /*b430*/  LEA R52, P6, R57, R2, 0x1 ;  /* 0x0000000239347211 */ /* 0x000fe200078c08ff */
[C---:B------:R-:W-:Y:S01]  /*b440*/  VIADD R7, R6.reuse, 0x1b ;  /* 0x0000001b06077836 */ /* 0x040fe20000000000 */
[----:B------:R3:W-:Y:S01]  /*b450*/  @P5 STG.E.U16 desc[UR10][R54.64], R59 ;  /* 0x0000003b36005986 */ /* 0x0007e2000c10150a */
[----:B------:R-:W4:Y:S03]  /*b460*/  LDCU UR7, c[0x0][0x39c] ;  /* 0x00007380ff0777ac */ /* 0x000f260008000800 */
[----:B-1----:R-:W-:Y:S01]  /*b470*/  ISETP.LT.AND P5, PT, R7, UR5, !P0 ;  /* 0x0000000507007c0c */ /* 0x002fe2000c7a1270 */
[----:B------:R-:W1:Y:S01]  /*b480*/  LDCU UR5, c[0x0][0x39c] ;  /* 0x00007380ff0577ac */ /* 0x000e620008000800 */
[----:B------:R-:W-:-:S02]  /*b490*/  IADD3 R7, PT, PT, R6, 0x1c, RZ ;  /* 0x0000001c06077810 */ /* 0x000fc40007ffe0ff */
[-C--:B--2---:R-:W-:Y:S02]  /*b4a0*/  LEA.HI.X.SX32 R53, R57, R3.reuse, 0x1, P6 ;  /* 0x0000000339357211 */ /* 0x084fe400030f0eff */
[CC--:B------:R-:W-:Y:S02]  /*b4b0*/  LEA R4, P6, R56.reuse, R2.reuse, 0x1 ;  /* 0x0000000238047211 */ /* 0x0c0fe400078c08ff */
        /* <DEDUP_REMOVED lines=18> */
[----:B----4-:R-:W-:Y:S01]  /*b5e0*/  ISETP.LT.AND P2, PT, R7, UR7, !P0 ;  /* 0x0000000707007c0c */ /* 0x010fe2000c741270 */
[----:B------:R-:W3:Y:S01]  /*b5f0*/  LDCU UR7, c[0x0][0x39c] ;  /* 0x00007380ff0777ac */ /* 0x000ee20008000800 */
[----:B------:R-:W-:Y:S01]  /*b600*/  VIADD R7, R6, 0x20 ;  /* 0x0000002006077836 */ /* 0x000fe20000000000 */
[C---:B-1----:R-:W-:Y:S01]  /*b610*/  LEA.HI.X.SX32 R53, R57.reuse, R3, 0x1, P6 ;  /* 0x0000000339357211 */ /* 0x042fe200030f0eff */
[----:B------:R-:W-:-:S04]  /*b620*/  VIADD R57, R57, UR4 ;  /* 0x0000000439397c36 */ /* 0x000fc80008000000 */
[----:B------:R1:W-:Y:S01]  /*b630*/  @P1 STG.E.U16 desc[UR10][R52.64], R49 ;  /* 0x0000003134001986 */ /* 0x0003e2000c10150a */
[----:B0-----:R-:W-:Y:S01]  /*b640*/  ISETP.LT.AND P1, PT, R5, UR6, !P0 ;  /* 0x0000000605007c0c */ /* 0x001fe2000c721270 */
[C---:B------:R-:W-:Y:S01]  /*b650*/  VIADD R48, R57.reuse, UR4 ;  /* 0x0000000439307c36 */ /* 0x040fe20008000000 */
[CC--:B------:R-:W-:Y:S01]  /*b660*/  LEA R4, P6, R57.reuse, R2.reuse, 0x1 ;  /* 0x0000000239047211 */ /* 0x0c0fe200078c08ff */
[----:B------:R-:W0:Y:S02]  /*b670*/  LDCU UR6, c[0x0][0x39c] ;  /* 0x00007380ff0677ac */ /* 0x000e240008000800 */
[C---:B------:R-:W-:Y:S01]  /*b680*/  VIADD R56, R48.reuse, UR4 ;  /* 0x0000000430387c36 */ /* 0x040fe20008000000 */
[-C--:B------:R-:W-:Y:S02]  /*b690*/  LEA.HI.X.SX32 R5, R57, R3.reuse, 0x1, P6 ;  /* 0x0000000339057211 */ /* 0x080fe400030f0eff */
[----:B------:R-:W-:Y:S02]  /*b6a0*/  LEA R54, P6, R48, R2, 0x1 ;  /* 0x0000000230367211 */ /* 0x000fe400078c08ff */
[----:B-1----:R-:W-:Y:S01]  /*b6b0*/  PRMT R53, R49, 0x7632, R53 ;  /* 0x0000763231357816 */ /* 0x002fe20000000035 */
[----:B------:R-:W-:Y:S01]  /*b6c0*/  VIADD R52, R56, UR4 ;  /* 0x0000000438347c36 */ /* 0x000fe20008000000 */
[----:B------:R-:W-:-:S02]  /*b6d0*/  LEA.HI.X.SX32 R55, R48, R3, 0x1, P6 ;  /* 0x0000000330377211 */ /* 0x000fc400030f0eff */
[-C--:B------:R-:W-:Y:S01]  /*b6e0*/  LEA R48, P6, R56, R2.reuse, 0x1 ;  /* 0x0000000238307211 */ /* 0x080fe200078c08ff */
[----:B------:R1:W-:Y:S01]  /*b6f0*/  @P5 STG.E.U16 desc[UR10][R4.64], R53 ;  /* 0x0000003504005986 */ /* 0x0003e2000c10150a */
[----:B--2---:R-:W-:Y:S01]  /*b700*/  ISETP.LT.AND P5, PT, R7, UR5, !P0 ;  /* 0x0000000507007c0c */ /* 0x004fe2000c7a1270 */
[----:B------:R-:W-:Y:S01]  /*b710*/  VIADD R7, R6, 0x21 ;  /* 0x0000002106077836 */ /* 0x000fe20000000000 */
[----:B------:R-:W2:Y:S01]  /*b720*/  LDCU UR5, c[0x0][0x39c] ;  /* 0x00007380ff0577ac */ /* 0x000ea20008000800 */
[----:B------:R-:W-:Y:S01]  /*b730*/  LEA.HI.X.SX32 R49, R56, R3, 0x1, P6 ;  /* 0x0000000338317211 */ /* 0x000fe200030f0eff */
[----:B------:R4:W-:Y:S02]  /*b740*/  @P4 STG.E.U16 desc[UR10][R54.64], R50 ;  /* 0x0000003236004986 */ /* 0x0009e4000c10150a */
[----:B0-----:R-:W-:Y:S01]  /*b750*/  ISETP.LT.AND P4, PT, R7, UR6, !P0 ;  /* 0x0000000607007c0c */ /* 0x001fe2000c781270 */
[----:B------:R-:W-:Y:S01]  /*b760*/  VIADD R7, R6, 0x22 ;  /* 0x0000002206077836 */ /* 0x000fe20000000000 */
[----:B------:R-:W0:Y:S01]  /*b770*/  LDCU UR6, c[0x0][0x39c] ;  /* 0x00007380ff0677ac */ /* 0x000e220008000800 */
[----:B-1----:R-:W-:Y:S01]  /*b780*/  PRMT R5, R50, 0x7632, R5 ;  /* 0x0000763232057816 */ /* 0x002fe20000000005 */
[C---:B------:R-:W-:Y:S01]  /*b790*/  VIADD R53, R52.reuse, UR4 ;  /* 0x0000000434357c36 */ /* 0x040fe20008000000 */
[----:B------:R-:W-:-:S03]  /*b7a0*/  LEA R4, P6, R52, R2, 0x1 ;  /* 0x0000000234047211 */ /* 0x000fc600078c08ff */
[----:B------:R1:W-:Y:S01]  /*b7b0*/  @P3 STG.E.U16 desc[UR10][R48.64], R5 ;  /* 0x0000000530003986 */ /* 0x0003e2000c10150a */
[----:B----4-:R-:W-:Y:S01]  /*b7c0*/  VIADD R50, R53, UR4 ;  /* 0x0000000435327c36 */ /* 0x010fe20008000000 */
[----:B---3--:R-:W-:Y:S01]  /*b7d0*/  ISETP.LT.AND P3, PT, R7, UR7, !P0 ;  /* 0x0000000707007c0c */ /* 0x008fe2000c761270 */
[----:B------:R-:W3:Y:S01]  /*b7e0*/  LDCU UR7, c[0x0][0x39c] ;  /* 0x00007380ff0777ac */ /* 0x000ee20008000800 */
[----:B------:R-:W-:Y:S01]  /*b7f0*/  VIADD R7, R6, 0x23 ;  /* 0x0000002306077836 */ /* 0x000fe20000000000 */
[----:B------:R-:W-:Y:S02]  /*b800*/  PRMT R55, R51, 0x7632, R55 ;  /* 0x0000763233377816 */ /* 0x000fe40000000037 */
[----:B-1----:R-:W-:Y:S02]  /*b810*/  LEA.HI.X.SX32 R5, R52, R3, 0x1, P6 ;  /* 0x0000000334057211 */ /* 0x002fe400030f0eff */
[----:B------:R-:W-:-:S03]  /*b820*/  LEA R52, P6, R53, R2, 0x1 ;  /* 0x0000000235347211 */ /* 0x000fc600078c08ff */
[----:B------:R1:W-:Y:S01]  /*b830*/  @P2 STG.E.U16 desc[UR10][R4.64], R51 ;  /* 0x0000003304002986 */ /* 0x0003e2000c10150a */
[-C--:B------:R-:W-:Y:S02]  /*b840*/  LEA.HI.X.SX32 R53, R53, R3.reuse, 0x1, P6 ;  /* 0x0000000335357211 */ /* 0x080fe400030f0eff */
[-C--:B------:R-:W-:Y:S02]  /*b850*/  LEA R48, P6, R50, R2.reuse, 0x1 ;  /* 0x0000000232307211 */ /* 0x080fe400078c08ff */
[----:B--2---:R-:W-:Y:S01]  /*b860*/  ISETP.LT.AND P2, PT, R7, UR5, !P0 ;  /* 0x0000000507007c0c */ /* 0x004fe2000c741270 */
[----:B------:R-:W-:Y:S01]  /*b870*/  VIADD R7, R6, 0x24 ;  /* 0x0000002406077836 */ /* 0x000fe20000000000 */
[C---:B------:R-:W-:Y:S01]  /*b880*/  LEA.HI.X.SX32 R49, R50.reuse, R3, 0x1, P6 ;  /* 0x0000000332317211 */ /* 0x040fe200030f0eff */
[----:B------:R-:W-:Y:S01]  /*b890*/  VIADD R50, R50, UR4 ;  /* 0x0000000432327c36 */ /* 0x000fe20008000000 */
[----:B------:R-:W2:Y:S01]  /*b8a0*/  LDCU UR5, c[0x0][0x39c] ;  /* 0x00007380ff0577ac */ /* 0x000ea20008000800 */
[----:B------:R-:W-:Y:S01]  /*b8b0*/  @P1 STG.E.U16 desc[UR10][R52.64], R55 ;  /* 0x0000003734001986 */ /* 0x000fe2000c10150a */
[----:B0-----:R-:W-:Y:S01]  /*b8c0*/  ISETP.LT.AND P1, PT, R7, UR6, !P0 ;  /* 0x0000000607007c0c */ /* 0x001fe2000c721270 */
[C---:B------:R-:W-:Y:S01]  /*b8d0*/  VIADD R54, R50.reuse, UR4 ;  /* 0x0000000432367c36 */ /* 0x040fe20008000000 */
[----:B------:R-:W0:Y:S01]  /*b8e0*/  LDCU UR6, c[0x0][0x39c] ;  /* 0x00007380ff0677ac */ /* 0x000e220008000800 */
[----:B------:R4:W-:Y:S01]  /*b8f0*/  @P5 STG.E.U16 desc[UR10][R48.64], R12 ;  /* 0x0000000c30005986 */ /* 0x0009e2000c10150a */
[----:B-1----:R-:W-:Y:S01]  /*b900*/  LEA R4, P5, R50, R2, 0x1 ;  /* 0x0000000232047211 */ /* 0x002fe200078a08ff */
[----:B------:R-:W-:-:S03]  /*b910*/  VIADD R7, R6, 0x25 ;  /* 0x0000002506077836 */ /* 0x000fc60000000000 */
[-C--:B------:R-:W-:Y:S02]  /*b920*/  LEA.HI.X.SX32 R5, R50, R3.reuse, 0x1, P5 ;  /* 0x0000000332057211 */ /* 0x080fe400028f0eff */
[----:B------:R-:W-:Y:S02]  /*b930*/  LEA R50, P6, R54, R2, 0x1 ;  /* 0x0000000236327211 */ /* 0x000fe400078c08ff */
[----:B---3--:R-:W-:Y:S01]  /*b940*/  ISETP.LT.AND P5, PT, R7, UR7, !P0 ;  /* 0x0000000707007c0c */ /* 0x008fe2000c7a1270 */
[----:B------:R-:W1:Y:S01]  /*b950*/  LDCU UR7, c[0x0][0x39c] ;  /* 0x00007380ff0777ac */ /* 0x000e620008000800 */
[----:B------:R-:W-:Y:S01]  /*b960*/  VIADD R7, R6, 0x26 ;  /* 0x0000002606077836 */ /* 0x000fe20000000000 */
[----:B----4-:R-:W-:Y:S02]  /*b970*/  PRMT R49, R12, 0x7632, R49 ;  /* 0x000076320c317816 */ /* 0x010fe40000000031 */
[C---:B------:R-:W-:Y:S01]  /*b980*/  LEA.HI.X.SX32 R51, R54.reuse, R3, 0x1, P6 ;  /* 0x0000000336337211 */ /* 0x040fe200030f0eff */
[----:B------:R-:W-:-:S02]  /*b990*/  VIADD R54, R54, UR4 ;  /* 0x0000000436367c36 */ /* 0x000fc40008000000 */
[----:B------:R3:W-:Y:S01]  /*b9a0*/  @P4 STG.E.U16 desc[UR10][R4.64], R49 ;  /* 0x0000003104004986 */ /* 0x0007e2000c10150a */
[----:B--2---:R-:W-:Y:S01]  /*b9b0*/  ISETP.LT.AND P4, PT, R7, UR5, !P0 ;  /* 0x0000000507007c0c */ /* 0x004fe2000c781270 */
[----:B------:R-:W-:Y:S01]  /*b9c0*/  VIADD R7, R6, 0x27 ;  /* 0x0000002706077836 */ /* 0x000fe20000000000 */
[C---:B------:R-:W-:Y:S01]  /*b9d0*/  LEA R48, P6, R54.reuse, R2, 0x1 ;  /* 0x0000000236307211 */ /* 0x040fe200078c08ff */
[----:B------:R-:W-:Y:S01]  /*b9e0*/  VIADD R12, R54, UR4 ;  /* 0x00000004360c7c36 */ /* 0x000fe20008000000 */
[----:B------:R2:W-:Y:S01]  /*b9f0*/  @P3 STG.E.U16 desc[UR10][R50.64], R13 ;  /* 0x0000000d32003986 */ /* 0x0005e2000c10150a */
[----:B------:R-:W4:Y:S01]  /*ba00*/  LDCU UR5, c[0x0][0x39c] ;  /* 0x00007380ff0577ac */ /* 0x000f220008000800 */
[----:B0-----:R-:W-:Y:S01]  /*ba10*/  ISETP.LT.AND P3, PT, R7, UR6, !P0 ;  /* 0x0000000607007c0c */ /* 0x001fe2000c761270 */
[----:B------:R-:W-:Y:S01]  /*ba20*/  VIADD R7, R6, 0x28 ;  /* 0x0000002806077836 */ /* 0x000fe20000000000 */
[----:B------:R-:W0:Y:S01]  /*ba30*/  LDCU UR6, c[0x0][0x39c] ;  /* 0x00007380ff0677ac */ /* 0x000e220008000800 */
[----:B---3--:R-:W-:-:S02]  /*ba40*/  LEA.HI.X.SX32 R49, R54, R3, 0x1, P6 ;  /* 0x0000000336317211 */ /* 0x008fc400030f0eff */
[----:B------:R-:W-:Y:S02]  /*ba50*/  PRMT R5, R13, 0x7632, R5 ;  /* 0x000076320d057816 */ /* 0x000fe40000000005 */
[C---:B------:R-:W-:Y:S01]  /*ba60*/  LEA R4, P6, R12.reuse, R2, 0x1 ;  /* 0x000000020c047211 */ /* 0x040fe200078c08ff */
[----:B--2---:R-:W-:Y:S02]  /*ba70*/  VIADD R13, R12, UR4 ;  /* 0x000000040c0d7c36 */ /* 0x004fe40008000000 */
[----:B------:R2:W-:Y:S01]  /*ba80*/  @P2 STG.E.U16 desc[UR10][R48.64], R5 ;  /* 0x0000000530002986 */ /* 0x0005e2000c10150a */
[----:B-1----:R-:W-:Y:S01]  /*ba90*/  ISETP.LT.AND P2, PT, R7, UR7, !P0 ;  /* 0x0000000707007c0c */ /* 0x002fe2000c741270 */
[----:B------:R-:W1:Y:S01]  /*baa0*/  LDCU UR7, c[0x0][0x39c] ;  /* 0x00007380ff0777ac */ /* 0x000e620008000800 */
[----:B------:R-:W-:Y:S02]  /*bab0*/  VIADD R50, R13, UR4 ;  /* 0x000000040d327c36 */ /* 0x000fe40008000000 */
[----:B------:R-:W-:Y:S01]  /*bac0*/  VIADD R7, R6, 0x29 ;  /* 0x0000002906077836 */ /* 0x000fe20000000000 */
[----:B--2---:R-:W-:-:S02]  /*bad0*/  LEA.HI.X.SX32 R5, R12, R3, 0x1, P6 ;  /* 0x000000030c057211 */ /* 0x004fc400030f0eff */
[CC--:B------:R-:W-:Y:S02]  /*bae0*/  LEA R12, P6, R13.reuse, R2.reuse, 0x1 ;  /* 0x000000020d0c7211 */ /* 0x0c0fe400078c08ff */
[----:B------:R-:W-:Y:S01]  /*baf0*/  PRMT R49, R14, 0x7632, R49 ;  /* 0x000076320e317816 */ /* 0x000fe20000000031 */
[----:B------:R2:W-:Y:S01]  /*bb00*/  @P1 STG.E.U16 desc[UR10][R4.64], R14 ;  /* 0x0000000e04001986 */ /* 0x0005e2000c10150a */
[----:B------:R-:W-:Y:S02]  /*bb10*/  LEA.HI.X.SX32 R13, R13, R3, 0x1, P6 ;  /* 0x000000030d0d7211 */ /* 0x000fe400030f0eff */
[----:B------:R-:W-:Y:S02]  /*bb20*/  LEA R48, P6, R50, R2, 0x1 ;  /* 0x0000000232307211 */ /* 0x000fe400078c08ff */
[----:B----4-:R-:W-:Y:S01]  /*bb30*/  ISETP.LT.AND P1, PT, R7, UR5, !P0 ;  /* 0x0000000507007c0c */ /* 0x010fe2000c721270 */
[----:B------:R3:W-:Y:S01]  /*bb40*/  @P5 STG.E.U16 desc[UR10][R12.64], R49 ;  /* 0x000000310c005986 */ /* 0x0007e2000c10150a */
[----:B------:R-:W4:Y:S01]  /*bb50*/  LDCU UR5, c[0x0][0x39c] ;  /* 0x00007380ff0577ac */ /* 0x000f220008000800 */
[----:B------:R-:W-:-:S02]  /*bb60*/  VIADD R7, R6, 0x2a ;  /* 0x0000002a06077836 */ /* 0x000fc40000000000 */
[----:B--2---:R-:W-:-:S03]  /*bb70*/  VIADD R5, R6, 0x2b ;  /* 0x0000002b06057836 */ /* 0x004fc60000000000 */
[----:B0-----:R-:W-:Y:S01]  /*bb80*/  ISETP.LT.AND P5, PT, R7, UR6, !P0 ;  /* 0x0000000607007c0c */ /* 0x001fe2000c7a1270 */
[----:B------:R-:W-:Y:S01]  /*bb90*/  VIADD R7, R6, 0x2c ;  /* 0x0000002c06077836 */ /* 0x000fe20000000000 */
[----:B------:R-:W0:Y:S01]  /*bba0*/  LDCU UR6, c[0x0][0x39c] ;  /* 0x00007380ff0677ac */ /* 0x000e220008000800 */
[C---:B---3--:R-:W-:Y:S01]  /*bbb0*/  LEA.HI.X.SX32 R49, R50.reuse, R3, 0x1, P6 ;  /* 0x0000000332317211 */ /* 0x048fe200030f0eff */
[----:B------:R-:W-:Y:S01]  /*bbc0*/  VIADD R50, R50, UR4 ;  /* 0x0000000432327c36 */ /* 0x000fe20008000000 */
[----:B------:R-:W-:-:S03]  /*bbd0*/  PRMT R13, R15, 0x7632, R13 ;  /* 0x000076320f0d7816 */ /* 0x000fc6000000000d */
[C---:B------:R-:W-:Y:S01]  /*bbe0*/  VIADD R14, R50.reuse, UR4 ;  /* 0x00000004320e7c36 */ /* 0x040fe20008000000 */
[CC--:B------:R-:W-:Y:S01]  /*bbf0*/  LEA R4, P6, R50.reuse, R2.reuse, 0x1 ;  /* 0x0000000232047211 */ /* 0x0c0fe200078c08ff */
[----:B------:R2:W-:Y:S01]  /*bc00*/  @P4 STG.E.U16 desc[UR10][R48.64], R15 ;  /* 0x0000000f30004986 */ /* 0x0005e2000c10150a */
[----:B-1----:R-:W-:Y:S01]  /*bc10*/  ISETP.LT.AND P4, PT, R5, UR7, !P0 ;  /* 0x0000000705007c0c */ /* 0x002fe2000c781270 */
[----:B------:R-:W1:Y:S01]  /*bc20*/  LDCU UR7, c[0x0][0x39c] ;  /* 0x00007380ff0777ac */ /* 0x000e620008000800 */
[----:B------:R-:W-:Y:S02]  /*bc30*/  LEA.HI.X.SX32 R5, R50, R3, 0x1, P6 ;  /* 0x0000000332057211 */ /* 0x000fe400030f0eff */
[----:B------:R-:W-:-:S03]  /*bc40*/  LEA R12, P6, R14, R2, 0x1 ;  /* 0x000000020e0c7211 */ /* 0x000fc600078c08ff */
[----:B------:R3:W-:Y:S01]  /*bc50*/  @P3 STG.E.U16 desc[UR10][R4.64], R13 ;  /* 0x0000000d04003986 */ /* 0x0007e2000c10150a */
[----:B----4-:R-:W-:Y:S01]  /*bc60*/  ISETP.LT.AND P3, PT, R7, UR5, !P0 ;  /* 0x0000000507007c0c */ /* 0x010fe2000c761270 */
[----:B------:R-:W4:Y:S01]  /*bc70*/  LDCU UR5, c[0x0][0x39c] ;  /* 0x00007380ff0577ac */ /* 0x000f220008000800 */
[----:B------:R-:W-:Y:S02]  /*bc80*/  VIADD R7, R6, 0x2d ;  /* 0x0000002d06077836 */ /* 0x000fe40000000000 */
[----:B--2---:R-:W-:-:S04]  /*bc90*/  VIADD R15, R14, UR4 ;  /* 0x000000040e0f7c36 */ /* 0x004fc80008000000 */
[C---:B------:R-:W-:Y:S01]  /*bca0*/  VIADD R48, R15.reuse, UR4 ;  /* 0x000000040f307c36 */ /* 0x040fe20008000000 */
[-C--:B---3--:R-:W-:Y:S02]  /*bcb0*/  LEA.HI.X.SX32 R13, R14, R3.reuse, 0x1, P6 ;  /* 0x000000030e0d7211 */ /* 0x088fe400030f0eff */
[CC--:B------:R-:W-:Y:S02]  /*bcc0*/  LEA R14, P6, R15.reuse, R2.reuse, 0x1 ;  /* 0x000000020f0e7211 */ /* 0x0c0fe400078c08ff */
[----:B------:R-:W-:Y:S01]  /*bcd0*/  PRMT R5, R8, 0x7632, R5 ;  /* 0x0000763208057816 */ /* 0x000fe20000000005 */
[----:B------:R-:W-:Y:S01]  /*bce0*/  @P2 STG.E.U16 desc[UR10][R12.64], R8 ;  /* 0x000000080c002986 */ /* 0x000fe2000c10150a */
[-C--:B------:R-:W-:Y:S02]  /*bcf0*/  LEA.HI.X.SX32 R15, R15, R3.reuse, 0x1, P6 ;  /* 0x000000030f0f7211 */ /* 0x080fe400030f0eff */
[----:B------:R-:W-:Y:S02]  /*bd00*/  LEA R4, P6, R48, R2, 0x1 ;  /* 0x0000000230047211 */ /* 0x000fe400078c08ff */
[----:B------:R-:W-:Y:S01]  /*bd10*/  ISETP.LT.AND P2, PT, R7, UR8, !P0 ;  /* 0x0000000807007c0c */ /* 0x000fe2000c741270 */
[----:B------:R2:W-:Y:S01]  /*bd20*/  @P1 STG.E.U16 desc[UR10][R14.64], R5 ;  /* 0x000000050e001986 */ /* 0x0005e2000c10150a */
[C---:B------:R-:W-:Y:S01]  /*bd30*/  VIADD R7, R6.reuse, 0x2e ;  /* 0x0000002e06077836 */ /* 0x040fe20000000000 */
[----:B------:R-:W3:Y:S04]  /*bd40*/  LDCU UR8, c[0x0][0x39c] ;  /* 0x00007380ff0877ac */ /* 0x000ee80008000800 */
[----:B0-----:R-:W-:Y:S01]  /*bd50*/  ISETP.LT.AND P1, PT, R7, UR6, !P0 ;  /* 0x0000000607007c0c */ /* 0x001fe2000c721270 */
[----:B------:R-:W-:Y:S01]  /*bd60*/  VIADD R7, R6, 0x2f ;  /* 0x0000002f06077836 */ /* 0x000fe20000000000 */
[----:B------:R-:W0:Y:S01]  /*bd70*/  LDCU UR6, c[0x0][0x39c] ;  /* 0x00007380ff0677ac */ /* 0x000e220008000800 */
[C---:B--2---:R-:W-:Y:S01]  /*bd80*/  LEA.HI.X.SX32 R5, R48.reuse, R3, 0x1, P6 ;  /* 0x0000000330057211 */ /* 0x044fe200030f0eff */
[----:B------:R-:W-:Y:S01]  /*bd90*/  VIADD R48, R48, UR4 ;  /* 0x0000000430307c36 */ /* 0x000fe20008000000 */
[----:B------:R-:W-:-:S03]  /*bda0*/  PRMT R15, R9, 0x7632, R15 ;  /* 0x00007632090f7816 */ /* 0x000fc6000000000f */
[C---:B------:R-:W-:Y:S01]  /*bdb0*/  VIADD R8, R48.reuse, UR4 ;  /* 0x0000000430087c36 */ /* 0x040fe20008000000 */
[-C--:B------:R-:W-:Y:S01]  /*bdc0*/  LEA R12, P6, R48, R2.reuse, 0x1 ;  /* 0x00000002300c7211 */ /* 0x080fe200078c08ff */
[----:B------:R2:W-:Y:S01]  /*bdd0*/  @P5 STG.E.U16 desc[UR10][R4.64], R9 ;  /* 0x0000000904005986 */ /* 0x0005e2000c10150a */
[----:B-1----:R-:W-:Y:S01]  /*bde0*/  ISETP.LT.AND P5, PT, R7, UR7, !P0 ;  /* 0x0000000707007c0c */ /* 0x002fe2000c7a1270 */
[----:B------:R-:W-:Y:S01]  /*bdf0*/  VIADD R7, R6, 0x30 ;  /* 0x0000003006077836 */ /* 0x000fe20000000000 */
[----:B------:R-:W-:Y:S01]  /*be00*/  LEA.HI.X.SX32 R13, R48, R3, 0x1, P6 ;  /* 0x00000003300d7211 */ /* 0x000fe200030f0eff */
[----:B------:R-:W1:Y:S01]  /*be10*/  LDCU UR7, c[0x0][0x39c] ;  /* 0x00007380ff0777ac */ /* 0x000e620008000800 */
[----:B------:R-:W-:-:S03]  /*be20*/  LEA R14, P6, R8, R2, 0x1 ;  /* 0x00000002080e7211 */ /* 0x000fc600078c08ff */
[----:B------:R0:W-:Y:S01]  /*be30*/  @P4 STG.E.U16 desc[UR10][R12.64], R15 ;  /* 0x0000000f0c004986 */ /* 0x0001e2000c10150a */
[----:B------:R-:W-:Y:S01]  /*be40*/  ISETP.LT.AND P4, PT, R7, UR9, !P0 ;  /* 0x0000000907007c0c */ /* 0x000fe2000c781270 */
[C---:B------:R-:W-:Y:S01]  /*be50*/  VIADD R7, R6.reuse, 0x32 ;  /* 0x0000003206077836 */ /* 0x040fe20000000000 */
[----:B------:R-:W1:Y:S01]  /*be60*/  LDCU UR9, c[0x0][0x39c] ;  /* 0x00007380ff0977ac */ /* 0x000e620008000800 */
[----:B--2---:R-:W-:Y:S01]  /*be70*/  VIADD R5, R6, 0x31 ;  /* 0x0000003106057836 */ /* 0x004fe20000000000 */
[----:B------:R-:W-:Y:S02]  /*be80*/  PRMT R9, R10, 0x7632, R9 ;  /* 0x000076320a097816 */ /* 0x000fe40000000009 */
[C---:B0-----:R-:W-:Y:S01]  /*be90*/  LEA.HI.X.SX32 R15, R8.reuse, R3, 0x1, P6 ;  /* 0x00000003080f7211 */ /* 0x041fe200030f0eff */
[----:B------:R-:W-:-:S04]  /*bea0*/  VIADD R8, R8, UR4 ;  /* 0x0000000408087c36 */ /* 0x000fc80008000000 */
[C---:B------:R-:W-:Y:S01]  /*beb0*/  VIADD R48, R8.reuse, UR4 ;  /* 0x0000000408307c36 */ /* 0x040fe20008000000 */
[CC--:B------:R-:W-:Y:S01]  /*bec0*/  LEA R4, P6, R8.reuse, R2.reuse, 0x1 ;  /* 0x0000000208047211 */ /* 0x0c0fe200078c08ff */
[----:B------:R-:W-:Y:S01]  /*bed0*/  @P3 STG.E.U16 desc[UR10][R14.64], R10 ;  /* 0x0000000a0e003986 */ /* 0x000fe2000c10150a */
[----:B----4-:R-:W-:Y:S01]  /*bee0*/  ISETP.LT.AND P3, PT, R5, UR5, !P0 ;  /* 0x0000000505007c0c */ /* 0x010fe2000c761270 */
[----:B------:R-:W0:Y:S01]  /*bef0*/  LDCU UR5, c[0x0][0x39c] ;  /* 0x00007380ff0577ac */ /* 0x000e220008000800 */
[----:B------:R-:W-:Y:S02]  /*bf00*/  LEA.HI.X.SX32 R5, R8, R3, 0x1, P6 ;  /* 0x0000000308057211 */ /* 0x000fe400030f0eff */
[----:B------:R-:W-:-:S03]  /*bf10*/  LEA R8, P6, R48, R2, 0x1 ;  /* 0x0000000230087211 */ /* 0x000fc600078c08ff */
[----:B------:R2:W-:Y:S01]  /*bf20*/  @P2 STG.E.U16 desc[UR10][R4.64], R9 ;  /* 0x0000000904002986 */ /* 0x0005e2000c10150a */
[----:B---3--:R-:W-:Y:S01]  /*bf30*/  ISETP.LT.AND P2, PT, R7, UR8, !P0 ;  /* 0x0000000807007c0c */ /* 0x008fe2000c741270 */
[----:B------:R-:W-:Y:S01]  /*bf40*/  VIADD R7, R6, 0x33 ;  /* 0x0000003306077836 */ /* 0x000fe20000000000 */
[----:B------:R-:W3:Y:S01]  /*bf50*/  LDCU UR8, c[0x0][0x39c] ;  /* 0x00007380ff0877ac */ /* 0x000ee20008000800 */
[C---:B--2---:R-:W-:Y:S01]  /*bf60*/  LEA.HI.X.SX32 R9, R48.reuse, R3, 0x1, P6 ;  /* 0x0000000330097211 */ /* 0x044fe200030f0eff */
[----:B------:R-:W-:Y:S01]  /*bf70*/  VIADD R48, R48, UR4 ;  /* 0x0000000430307c36 */ /* 0x000fe20008000000 */
[----:B------:R-:W-:-:S03]  /*bf80*/  PRMT R5, R11, 0x7632, R5 ;  /* 0x000076320b057816 */ /* 0x000fc60000000005 */
[C---:B------:R-:W-:Y:S01]  /*bf90*/  VIADD R10, R48.reuse, UR4 ;  /* 0x00000004300a7c36 */ /* 0x040fe20008000000 */
[-C--:B------:R-:W-:Y:S01]  /*bfa0*/  LEA R12, P6, R48, R2.reuse, 0x1 ;  /* 0x00000002300c7211 */ /* 0x080fe200078c08ff */
[----:B------:R2:W-:Y:S01]  /*bfb0*/  @P1 STG.E.U16 desc[UR10][R8.64], R11 ;  /* 0x0000000b08001986 */ /* 0x0005e2000c10150a */
[----:B------:R-:W-:Y:S01]  /*bfc0*/  ISETP.LT.AND P1, PT, R7, UR12, !P0 ;  /* 0x0000000c07007c0c */ /* 0x000fe2000c721270 */
[----:B------:R-:W-:Y:S01]  /*bfd0*/  VIADD R7, R6, 0x34 ;  /* 0x0000003406077836 */ /* 0x000fe20000000000 */
[----:B------:R-:W-:Y:S01]  /*bfe0*/  LEA.HI.X.SX32 R13, R48, R3, 0x1, P6 ;  /* 0x00000003300d7211 */ /* 0x000fe200030f0eff */
[----:B------:R-:W4:Y:S01]  /*bff0*/  LDCU UR12, c[0x0][0x39c] ;  /* 0x00007380ff0c77ac */ /* 0x000f220008000800 */
[----:B------:R-:W-:-:S03]  /*c000*/  LEA R4, P6, R10, R2, 0x1 ;  /* 0x000000020a047211 */ /* 0x000fc600078c08ff */
[----:B------:R0:W-:Y:S01]  /*c010*/  @P5 STG.E.U16 desc[UR10][R12.64], R5 ;  /* 0x000000050c005986 */ /* 0x0001e2000c10150a */
[----:B------:R-:W-:Y:S01]  /*c020*/  ISETP.LT.AND P5, PT, R7, UR6, !P0 ;  /* 0x0000000607007c0c */ /* 0x000fe2000c7a1270 */
[----:B------:R-:W-:Y:S01]  /*c030*/  VIADD R7, R6, 0x35 ;  /* 0x0000003506077836 */ /* 0x000fe20000000000 */
[----:B------:R-:W3:Y:S01]  /*c040*/  LDCU UR6, c[0x0][0x39c] ;  /* 0x00007380ff0677ac */ /* 0x000ee20008000800 */
[----:B--2---:R-:W-:Y:S02]  /*c050*/  PRMT R11, R20, 0x7632, R11 ;  /* 0x00007632140b7816 */ /* 0x004fe4000000000b */
[C---:B0-----:R-:W-:Y:S01]  /*c060*/  LEA.HI.X.SX32 R5, R10.reuse, R3, 0x1, P6 ;  /* 0x000000030a057211 */ /* 0x041fe200030f0eff */
[----:B------:R-:W-:-:S04]  /*c070*/  VIADD R10, R10, UR4 ;  /* 0x000000040a0a7c36 */ /* 0x000fc80008000000 */
        /* <DEDUP_REMOVED lines=12> */
[----:B0-----:R-:W-:Y:S01]  /*c140*/  VIADD R5, R6, 0x37 ;  /* 0x0000003706057836 */ /* 0x001fe20000000000 */
[C---:B--2---:R-:W-:Y:S01]  /*c150*/  LEA.HI.X.SX32 R11, R14.reuse, R3, 0x1, P6 ;  /* 0x000000030e0b7211 */ /* 0x044fe200030f0eff */
[----:B------:R-:W-:Y:S01]  /*c160*/  VIADD R14, R14, UR4 ;  /* 0x000000040e0e7c36 */ /* 0x000fe20008000000 */
[----:B------:R-:W-:-:S03]  /*c170*/  PRMT R9, R21, 0x7632, R9 ;  /* 0x0000763215097816 */ /* 0x000fc60000000009 */
[C---:B------:R-:W-:Y:S01]  /*c180*/  VIADD R12, R14.reuse, UR4 ;  /* 0x000000040e0c7c36 */ /* 0x040fe20008000000 */
[CC--:B------:R-:W-:Y:S01]  /*c190*/  LEA R4, P6, R14.reuse, R2.reuse, 0x1 ;  /* 0x000000020e047211 */ /* 0x0c0fe200078c08ff */
[----:B------:R-:W-:Y:S01]  /*c1a0*/  @P2 STG.E.U16 desc[UR10][R10.64], R21 ;  /* 0x000000150a002986 */ /* 0x000fe2000c10150a */
[----:B------:R-:W-:Y:S01]  /*c1b0*/  ISETP.LT.AND P2, PT, R5, UR9, !P0 ;  /* 0x0000000905007c0c */ /* 0x000fe2000c741270 */
[----:B------:R-:W0:Y:S01]  /*c1c0*/  LDCU UR9, c[0x0][0x39c] ;  /* 0x00007380ff0977ac */ /* 0x000e220008000800 */
[----:B------:R-:W-:Y:S02]  /*c1d0*/  LEA.HI.X.SX32 R5, R14, R3, 0x1, P6 ;  /* 0x000000030e057211 */ /* 0x000fe400030f0eff */
[----:B------:R-:W-:-:S03]  /*c1e0*/  LEA R8, P6, R12, R2, 0x1 ;  /* 0x000000020c087211 */ /* 0x000fc600078c08ff */
[----:B------:R2:W-:Y:S01]  /*c1f0*/  @P1 STG.E.U16 desc[UR10][R4.64], R9 ;  /* 0x0000000904001986 */ /* 0x0005e2000c10150a */
[----:B------:R-:W-:Y:S01]  /*c200*/  ISETP.LT.AND P1, PT, R7, UR5, !P0 ;  /* 0x0000000507007c0c */ /* 0x000fe2000c721270 */
[----:B------:R-:W-:Y:S01]  /*c210*/  VIADD R7, R6, 0x39 ;  /* 0x0000003906077836 */ /* 0x000fe20000000000 */
[----:B------:R-:W0:Y:S01]  /*c220*/  LDCU UR5, c[0x0][0x3b8] ;  /* 0x00007700ff0577ac */ /* 0x000e220008000800 */
[C---:B--2---:R-:W-:Y:S01]  /*c230*/  LEA.HI.X.SX32 R9, R12.reuse, R3, 0x1, P6 ;  /* 0x000000030c097211 */ /* 0x044fe200030f0eff */
[----:B------:R-:W-:Y:S01]  /*c240*/  VIADD R12, R12, UR4 ;  /* 0x000000040c0c7c36 */ /* 0x000fe20008000000 */
[----:B------:R-:W-:-:S03]  /*c250*/  PRMT R5, R22, 0x7632, R5 ;  /* 0x0000763216057816 */ /* 0x000fc60000000005 */
[C---:B------:R-:W-:Y:S01]  /*c260*/  VIADD R13, R12.reuse, UR4 ;  /* 0x000000040c0d7c36 */ /* 0x040fe20008000000 */
[-C--:B------:R-:W-:Y:S01]  /*c270*/  LEA R10, P6, R12, R2.reuse, 0x1 ;  /* 0x000000020c0a7211 */ /* 0x080fe200078c08ff */
[----:B------:R-:W-:Y:S01]  /*c280*/  @P5 STG.E.U16 desc[UR10][R8.64], R22 ;  /* 0x0000001608005986 */ /* 0x000fe2000c10150a */
[----:B------:R-:W-:Y:S01]  /*c290*/  ISETP.LT.AND P5, PT, R7, UR14, !P0 ;  /* 0x0000000e07007c0c */ /* 0x000fe2000c7a1270 */
[----:B------:R-:W-:Y:S01]  /*c2a0*/  VIADD R7, R6, 0x3a ;  /* 0x0000003a06077836 */ /* 0x000fe20000000000 */
[----:B------:R-:W-:Y:S01]  /*c2b0*/  LEA.HI.X.SX32 R11, R12, R3, 0x1, P6 ;  /* 0x000000030c0b7211 */ /* 0x000fe200030f0eff */
[----:B------:R-:W2:Y:S01]  /*c2c0*/  LDCU UR14, c[0x0][0x39c] ;  /* 0x00007380ff0e77ac */ /* 0x000ea20008000800 */
[----:B------:R-:W-:-:S03]  /*c2d0*/  LEA R4, P6, R13, R2, 0x1 ;  /* 0x000000020d047211 */ /* 0x000fc600078c08ff */
[----:B------:R0:W-:Y:S01]  /*c2e0*/  @P4 STG.E.U16 desc[UR10][R10.64], R5 ;  /* 0x000000050a004986 */ /* 0x0001e2000c10150a */
[----:B---3--:R-:W-:Y:S01]  /*c2f0*/  ISETP.LT.AND P4, PT, R7, UR8, !P0 ;  /* 0x0000000807007c0c */ /* 0x008fe2000c781270 */
[----:B------:R-:W-:Y:S01]  /*c300*/  VIADD R7, R6, 0x3b ;  /* 0x0000003b06077836 */ /* 0x000fe20000000000 */
[----:B------:R-:W3:Y:S01]  /*c310*/  LDCU UR8, c[0x0][0x39c] ;  /* 0x00007380ff0877ac */ /* 0x000ee20008000800 */
[C---:B0-----:R-:W-:Y:S01]  /*c320*/  LEA.HI.X.SX32 R5, R13.reuse, R3, 0x1, P6 ;  /* 0x000000030d057211 */ /* 0x041fe200030f0eff */
[----:B------:R-:W-:Y:S01]  /*c330*/  VIADD R13, R13, UR4 ;  /* 0x000000040d0d7c36 */ /* 0x000fe20008000000 */
[----:B------:R-:W-:-:S03]  /*c340*/  PRMT R11, R23, 0x7632, R11 ;  /* 0x00007632170b7816 */ /* 0x000fc6000000000b */
[C---:B------:R-:W-:Y:S01]  /*c350*/  VIADD R12, R13.reuse, UR4 ;  /* 0x000000040d0c7c36 */ /* 0x040fe20008000000 */
[-C--:B------:R-:W-:Y:S01]  /*c360*/  LEA R8, P6, R13, R2.reuse, 0x1 ;  /* 0x000000020d087211 */ /* 0x080fe200078c08ff */
[----:B------:R0:W-:Y:S01]  /*c370*/  @P3 STG.E.U16 desc[UR10][R4.64], R23 ;  /* 0x0000001704003986 */ /* 0x0001e2000c10150a */
[----:B----4-:R-:W-:Y:S01]  /*c380*/  ISETP.LT.AND P3, PT, R7, UR12, !P0 ;  /* 0x0000000c07007c0c */ /* 0x010fe2000c761270 */
[----:B------:R-:W-:Y:S01]  /*c390*/  VIADD R7, R6, 0x3c ;  /* 0x0000003c06077836 */ /* 0x000fe20000000000 */
[-C--:B------:R-:W-:Y:S01]  /*c3a0*/  LEA.HI.X.SX32 R9, R13, R3.reuse, 0x1, P6 ;  /* 0x000000030d097211 */ /* 0x080fe200030f0eff */
[----:B------:R-:W4:Y:S01]  /*c3b0*/  LDCU UR12, c[0x0][0x39c] ;  /* 0x00007380ff0c77ac */ /* 0x000f220008000800 */
[----:B------:R-:W-:Y:S01]  /*c3c0*/  LEA R10, P6, R12, R2, 0x1 ;  /* 0x000000020c0a7211 */ /* 0x000fe200078c08ff */
[----:B------:R-:W-:Y:S04]  /*c3d0*/  LDS.128 R20, [R0+0x400] ;  /* 0x0004000000147984 */ /* 0x000fe80000000c00 */
[----:B------:R1:W-:Y:S01]  /*c3e0*/  @P2 STG.E.U16 desc[UR10][R8.64], R11 ;  /* 0x0000000b08002986 */ /* 0x0003e2000c10150a */
[----:B------:R-:W-:Y:S01]  /*c3f0*/  ISETP.LT.AND P2, PT, R7, UR15, !P0 ;  /* 0x0000000f07007c0c */ /* 0x000fe2000c741270 */
[C---:B0-----:R-:W-:Y:S01]  /*c400*/  VIADD R5, R6.reuse, 0x3d ;  /* 0x0000003d06057836 */ /* 0x041fe20000000000 */
[----:B------:R-:W-:Y:S01]  /*c410*/  IADD3 R7, PT, PT, R6, 0x3e, RZ ;  /* 0x0000003e06077810 */ /* 0x000fe20007ffe0ff */
[----:B------:R-:W0:Y:S01]  /*c420*/  LDCU UR15, c[0x0][0x39c] ;  /* 0x00007380ff0f77ac */ /* 0x000e220008000800 */
[C---:B-1----:R-:W-:Y:S01]  /*c430*/  LEA.HI.X.SX32 R11, R12.reuse, R3, 0x1, P6 ;  /* 0x000000030c0b7211 */ /* 0x042fe200030f0eff */
[----:B------:R-:W-:Y:S01]  /*c440*/  VIADD R12, R12, UR4 ;  /* 0x000000040c0c7c36 */ /* 0x000fe20008000000 */
[----:B------:R-:W-:-:S03]  /*c450*/  PRMT R9, R16, 0x7632, R9 ;  /* 0x0000763210097816 */ /* 0x000fc60000000009 */
[C---:B------:R-:W-:Y:S01]  /*c460*/  VIADD R13, R12.reuse, UR4 ;  /* 0x000000040c0d7c36 */ /* 0x040fe20008000000 */
[CC--:B------:R-:W-:Y:S01]  /*c470*/  LEA R4, P6, R12.reuse, R2.reuse, 0x1 ;  /* 0x000000020c047211 */ /* 0x0c0fe200078c08ff */
[----:B------:R-:W-:Y:S01]  /*c480*/  @P1 STG.E.U16 desc[UR10][R10.64], R16 ;  /* 0x000000100a001986 */ /* 0x000fe2000c10150a */
[----:B------:R-:W-:Y:S01]  /*c490*/  ISETP.LT.AND P1, PT, R5, UR6, !P0 ;  /* 0x0000000605007c0c */ /* 0x000fe2000c721270 */
[----:B------:R-:W1:Y:S01]  /*c4a0*/  LDCU UR6, c[0x0][0x3b8] ;  /* 0x00007700ff0677ac */ /* 0x000e620008000800 */
[----:B------:R-:W-:Y:S02]  /*c4b0*/  LEA.HI.X.SX32 R5, R12, R3, 0x1, P6 ;  /* 0x000000030c057211 */ /* 0x000fe400030f0eff */
[----:B------:R-:W-:-:S03]  /*c4c0*/  LEA R8, P6, R13, R2, 0x1 ;  /* 0x000000020d087211 */ /* 0x000fc600078c08ff */
[----:B------:R0:W-:Y:S01]  /*c4d0*/  @P5 STG.E.U16 desc[UR10][R4.64], R9 ;  /* 0x0000000904005986 */ /* 0x0001e2000c10150a */
[----:B------:R-:W-:Y:S01]  /*c4e0*/  ISETP.LT.AND P5, PT, R7, UR7, !P0 ;  /* 0x0000000707007c0c */ /* 0x000fe2000c7a1270 */
[----:B------:R-:W-:Y:S01]  /*c4f0*/  VIADD R7, R6, 0x3f ;  /* 0x0000003f06077836 */ /* 0x000fe20000000000 */
[----:B------:R-:W1:Y:S01]  /*c500*/  LDCU UR7, c[0x0][0x3b8] ;  /* 0x00007700ff0777ac */ /* 0x000e620008000800 */
[C---:B0-----:R-:W-:Y:S01]  /*c510*/  LEA.HI.X.SX32 R9, R13.reuse, R3, 0x1, P6 ;  /* 0x000000030d097211 */ /* 0x041fe200030f0eff */
        /* <DEDUP_REMOVED lines=8> */
[----:B------:R-:W0:Y:S01]  /*c5a0*/  LDCU UR16, c[0x0][0x39c] ;  /* 0x00007380ff1077ac */ /* 0x000e220008000800 */
[----:B------:R-:W-:-:S03]  /*c5b0*/  LEA R4, P6, R12, R2, 0x1 ;  /* 0x000000020c047211 */ /* 0x000fc600078c08ff */
[----:B------:R1:W-:Y:S01]  /*c5c0*/  @P3 STG.E.U16 desc[UR10][R10.64], R5 ;  /* 0x000000050a003986 */ /* 0x0003e2000c10150a */
[----:B------:R-:W-:Y:S01]  /*c5d0*/  ISETP.LT.AND P3, PT, R7, UR13, !P0 ;  /* 0x0000000d07007c0c */ /* 0x000fe2000c761270 */
[----:B------:R-:W-:Y:S01]  /*c5e0*/  VIADD R7, R6, 0x41 ;  /* 0x0000004106077836 */ /* 0x000fe20000000000 */
[----:B------:R-:W0:Y:S01]  /*c5f0*/  LDCU UR13, c[0x0][0x3b8] ;  /* 0x00007700ff0d77ac */ /* 0x000e220008000800 */
[C---:B-1----:R-:W-:Y:S01]  /*c600*/  LEA.HI.X.SX32 R5, R12.reuse, R3, 0x1, P6 ;  /* 0x000000030c057211 */ /* 0x042fe200030f0eff */
        /* <DEDUP_REMOVED lines=8> */
[----:B------:R-:W0:Y:S01]  /*c690*/  LDCU UR9, c[0x0][0x3b8] ;  /* 0x00007700ff0977ac */ /* 0x000e220008000800 */
[----:B------:R-:W-:-:S03]  /*c6a0*/  LEA R10, P6, R13, R2, 0x1 ;  /* 0x000000020d0a7211 */ /* 0x000fc600078c08ff */
[----:B------:R2:W-:Y:S01]  /*c6b0*/  @P1 STG.E.U16 desc[UR10][R8.64], R11 ;  /* 0x0000000b08001986 */ /* 0x0005e2000c10150a */
[----:B------:R-:W-:Y:S01]  /*c6c0*/  ISETP.LT.AND P1, PT, R7, UR17, !P0 ;  /* 0x0000001107007c0c */ /* 0x000fe2000c721270 */
[C---:B------:R-:W-:Y:S01]  /*c6d0*/  VIADD R7, R6.reuse, 0x44 ;  /* 0x0000004406077836 */ /* 0x040fe20000000000 */
[----:B------:R-:W0:Y:S01]  /*c6e0*/  LDCU UR17, c[0x0][0x3b8] ;  /* 0x00007700ff1177ac */ /* 0x000e220008000800 */
[----:B-1----:R-:W-:Y:S01]  /*c6f0*/  VIADD R5, R6, 0x43 ;  /* 0x0000004306057836 */ /* 0x002fe20000000000 */
[C---:B--2---:R-:W-:Y:S01]  /*c700*/  LEA.HI.X.SX32 R11, R13.reuse, R3, 0x1, P6 ;  /* 0x000000030d0b7211 */ /* 0x044fe200030f0eff */
[----:B------:R-:W-:Y:S01]  /*c710*/  VIADD R13, R13, UR4 ;  /* 0x000000040d0d7c36 */ /* 0x000fe20008000000 */
[----:B------:R-:W-:-:S03]  /*c720*/  PRMT R9, R19, 0x7632, R9 ;  /* 0x0000763213097816 */ /* 0x000fc60000000009 */
[C---:B------:R-:W-:Y:S01]  /*c730*/  VIADD R12, R13.reuse, UR4 ;  /* 0x000000040d0c7c36 */ /* 0x040fe20008000000 */
[-C--:B------:R-:W-:Y:S01]  /*c740*/  LEA R4, P6, R13, R2.reuse, 0x1 ;  /* 0x000000020d047211 */ /* 0x080fe200078c08ff */
[----:B------:R-:W-:Y:S01]  /*c750*/  @P5 STG.E.U16 desc[UR10][R10.64], R19 ;  /* 0x000000130a005986 */ /* 0x000fe2000c10150a */
[----:B------:R-:W-:Y:S01]  /*c760*/  ISETP.LT.AND P5, PT, R5, UR18, !P0 ;  /* 0x0000001205007c0c */ /* 0x000fe2000c7a1270 */
[----:B------:R-:W1:Y:S01]  /*c770*/  LDCU UR18, c[0x0][0x3b8] ;  /* 0x00007700ff1277ac */ /* 0x000e620008000800 */
[----:B------:R-:W-:Y:S01]  /*c780*/  LEA.HI.X.SX32 R5, R13, R3, 0x1, P6 ;  /* 0x000000030d057211 */ /* 0x000fe200030f0eff */
[----:B------:R2:W0:Y:S01]  /*c790*/  LDS.128 R16, [R0] ;  /* 0x0000000000107984 */ /* 0x0004220000000c00 */
[----:B------:R-:W-:-:S03]  /*c7a0*/  LEA R8, P6, R12, R2, 0x1 ;  /* 0x000000020c087211 */ /* 0x000fc600078c08ff */
[----:B------:R1:W-:Y:S01]  /*c7b0*/  @P4 STG.E.U16 desc[UR10][R4.64], R9 ;  /* 0x0000000904004986 */ /* 0x0003e2000c10150a */
[----:B------:R-:W-:Y:S01]  /*c7c0*/  ISETP.LT.AND P4, PT, R7, UR14, !P0 ;  /* 0x0000000e07007c0c */ /* 0x000fe2000c781270 */
[C---:B------:R-:W-:Y:S01]  /*c7d0*/  VIADD R7, R6.reuse, 0x45 ;  /* 0x0000004506077836 */ /* 0x040fe20000000000 */
[----:B------:R-:W0:Y:S01]  /*c7e0*/  LDCU UR14, c[0x0][0x3b8] ;  /* 0x00007700ff0e77ac */ /* 0x000e220008000800 */
[----:B--2---:R-:W-:Y:S01]  /*c7f0*/  VIADD R0, R6, 0x7a ;  /* 0x0000007a06007836 */ /* 0x004fe20000000000 */
[C---:B-1----:R-:W-:Y:S01]  /*c800*/  LEA.HI.X.SX32 R9, R12.reuse, R3, 0x1, P6 ;  /* 0x000000030c097211 */ /* 0x042fe200030f0eff */
        /* <DEDUP_REMOVED lines=8> */
[----:B------:R-:W1:Y:S01]  /*c890*/  LDCU UR19, c[0x0][0x3b8] ;  /* 0x00007700ff1377ac */ /* 0x000e620008000800 */
        /* <DEDUP_REMOVED lines=11> */
[----:B----4-:R-:W-:Y:S01]  /*c950*/  ISETP.LT.AND P1, PT, R7, UR12, !P0 ;  /* 0x0000000c07007c0c */ /* 0x010fe2000c721270 */
[----:B------:R-:W-:Y:S01]  /*c960*/  VIADD R7, R6, 0x48 ;  /* 0x0000004806077836 */ /* 0x000fe20000000000 */
[----:B------:R-:W-:Y:S01]  /*c970*/  LEA.HI.X.SX32 R9, R13, R3, 0x1, P6 ;  /* 0x000000030d097211 */ /* 0x000fe200030f0eff */
[----:B------:R-:W4:Y:S01]  /*c980*/  LDCU UR12, c[0x0][0x3b8] ;  /* 0x00007700ff0c77ac */ /* 0x000f220008000800 */
[----:B------:R-:W-:-:S03]  /*c990*/  LEA R10, P6, R12, R2, 0x1 ;  /* 0x000000020c0a7211 */ /* 0x000fc600078c08ff */
[----:B------:R0:W-:Y:S01]  /*c9a0*/  @P5 STG.E.U16 desc[UR10][R8.64], R11 ;  /* 0x0000000b08005986 */ /* 0x0001e2000c10150a */
[----:B------:R-:W-:Y:S01]  /*c9b0*/  ISETP.LT.AND P5, PT, R7, UR20, !P0 ;  /* 0x0000001407007c0c */ /* 0x000fe2000c7a1270 */
[C---:B------:R-:W-:Y:S01]  /*c9c0*/  VIADD R7, R6.reuse, 0x4a ;  /* 0x0000004a06077836 */ /* 0x040fe20000000000 */
[----:B------:R-:W1:Y:S01]  /*c9d0*/  LDCU UR20, c[0x0][0x3b8] ;  /* 0x00007700ff1477ac */ /* 0x000e620008000800 */
[----:B--2---:R-:W-:Y:S01]  /*c9e0*/  VIADD R5, R6, 0x49 ;  /* 0x0000004906057836 */ /* 0x004fe20000000000 */
[C---:B0-----:R-:W-:Y:S01]  /*c9f0*/  LEA.HI.X.SX32 R11, R12.reuse, R3, 0x1, P6 ;  /* 0x000000030c0b7211 */ /* 0x041fe200030f0eff */
        /* <DEDUP_REMOVED lines=48> */
[-C--:B------:R-:W-:Y:S01]  /*cd00*/  LEA R4, P6, R13, R2.reuse, 0x1 ;  /* 0x000000020d047211 */ /* 0x080fe200078c08ff */
        /* <DEDUP_REMOVED lines=40> */
[CC--:B--2---:R-:W-:Y:S01]  /*cf90*/  LEA.HI.X.SX32 R11, R12.reuse, R3.reuse, 0x1, P6 ;  /* 0x000000030c0b7211 */ /* 0x0c4fe200030f0eff */
[----:B------:R-:W-:Y:S01]  /*cfa0*/  VIADD R12, R12, UR4 ;  /* 0x000000040c0c7c36 */ /* 0x000fe20008000000 */
[----:B------:R-:W-:Y:S01]  /*cfb0*/  PRMT R9, R36, 0x7632, R9 ;  /* 0x0000763224097816 */ /* 0x000fe20000000009 */
[----:B------:R-:W0:Y:S02]  /*cfc0*/  LDCU UR4, c[0x0][0x3b8] ;  /* 0x00007700ff0477ac */ /* 0x000e240008000800 */
[C---:B------:R-:W-:Y:S01]  /*cfd0*/  VIADD R13, R12.reuse, UR5 ;  /* 0x000000050c0d7c36 */ /* 0x040fe20008000000 */
[C---:B------:R-:W-:Y:S01]  /*cfe0*/  LEA R4, P6, R12.reuse, R2, 0x1 ;  /* 0x000000020c047211 */ /* 0x040fe200078c08ff */
[----:B------:R-:W-:Y:S01]  /*cff0*/  @P2 STG.E.U16 desc[UR10][R10.64], R36 ;  /* 0x000000240a002986 */ /* 0x000fe2000c10150a */
[----:B------:R-:W-:Y:S01]  /*d000*/  ISETP.LT.AND P2, PT, R5, UR31, !P0 ;  /* 0x0000001f05007c0c */ /* 0x000fe2000c741270 */
[----:B------:R-:W2:Y:S01]  /*d010*/  LDCU UR5, c[0x0][0x3b8] ;  /* 0x00007700ff0577ac */ /* 0x000ea20008000800 */
[----:B------:R-:W-:-:S02]  /*d020*/  LEA.HI.X.SX32 R5, R12, R3, 0x1, P6 ;  /* 0x000000030c057211 */ /* 0x000fc400030f0eff */
[----:B------:R-:W-:-:S03]  /*d030*/  LEA R8, P6, R13, R2, 0x1 ;  /* 0x000000020d087211 */ /* 0x000fc600078c08ff */
[----:B------:R0:W-:Y:S01]  /*d040*/  @P1 STG.E.U16 desc[UR10][R4.64], R9 ;  /* 0x0000000904001986 */ /* 0x0001e2000c10150a */
[----:B------:R-:W-:Y:S01]  /*d050*/  ISETP.LT.AND P1, PT, R7, UR32, !P0 ;  /* 0x0000002007007c0c */ /* 0x000fe2000c721270 */
[C---:B------:R-:W-:Y:S01]  /*d060*/  VIADD R7, R6.reuse, 0x57 ;  /* 0x0000005706077836 */ /* 0x040fe20000000000 */
[CC--:B0-----:R-:W-:Y:S01]  /*d070*/  LEA.HI.X.SX32 R9, R13.reuse, R3.reuse, 0x1, P6 ;  /* 0x000000030d097211 */ /* 0x0c1fe200030f0eff */
[----:B------:R-:W-:Y:S01]  /*d080*/  VIADD R13, R13, UR6 ;  /* 0x000000060d0d7c36 */ /* 0x000fe20008000000 */
[----:B------:R-:W-:Y:S01]  /*d090*/  PRMT R5, R37, 0x7632, R5 ;  /* 0x0000763225057816 */ /* 0x000fe20000000005 */
[----:B------:R-:W0:Y:S02]  /*d0a0*/  LDCU UR6, c[0x0][0x3b8] ;  /* 0x00007700ff0677ac */ /* 0x000e240008000800 */
        /* <DEDUP_REMOVED lines=12> */
[CC--:B-1----:R-:W-:Y:S01]  /*d170*/  LEA.HI.X.SX32 R5, R12.reuse, R3.reuse, 0x1, P6 ;  /* 0x000000030c057211 */ /* 0x0c2fe200030f0eff */
[----:B---3--:R-:W-:Y:S01]  /*d180*/  VIADD R12, R12, UR8 ;  /* 0x000000080c0c7c36 */ /* 0x008fe20008000000 */
[----:B------:R-:W-:Y:S01]  /*d190*/  PRMT R11, R38, 0x7632, R11 ;  /* 0x00007632260b7816 */ /* 0x000fe2000000000b */
[----:B------:R-:W1:Y:S02]  /*d1a0*/  LDCU UR8, c[0x0][0x3b8] ;  /* 0x00007700ff0877ac */ /* 0x000e640008000800 */
        /* <DEDUP_REMOVED lines=12> */
[----:B---3--:R-:W-:Y:S01]  /*d270*/  VIADD R5, R6, 0x5b ;  /* 0x0000005b06057836 */ /* 0x008fe20000000000 */
[----:B------:R-:W3:Y:S01]  /*d280*/  LDCU UR9, c[0x0][0x3b8] ;  /* 0x00007700ff0977ac */ /* 0x000ee20008000800 */
[CC--:B-1----:R-:W-:Y:S01]  /*d290*/  LEA.HI.X.SX32 R11, R13.reuse, R3.reuse, 0x1, P6 ;  /* 0x000000030d0b7211 */ /* 0x0c2fe200030f0eff */
[----:B----4-:R-:W-:Y:S01]  /*d2a0*/  VIADD R13, R13, UR12 ;  /* 0x0000000c0d0d7c36 */ /* 0x010fe20008000000 */
[----:B------:R-:W-:Y:S01]  /*d2b0*/  PRMT R9, R39, 0x7632, R9 ;  /* 0x0000763227097816 */ /* 0x000fe20000000009 */
[----:B------:R-:W1:Y:S02]  /*d2c0*/  LDCU UR12, c[0x0][0x3b8] ;  /* 0x00007700ff0c77ac */ /* 0x000e640008000800 */
[C---:B------:R-:W-:Y:S01]  /*d2d0*/  VIADD R12, R13.reuse, UR13 ;  /* 0x0000000d0d0c7c36 */ /* 0x040fe20008000000 */
[----:B------:R-:W-:Y:S01]  /*d2e0*/  LEA R4, P6, R13, R2, 0x1 ;  /* 0x000000020d047211 */ /* 0x000fe200078c08ff */
[----:B------:R-:W-:Y:S01]  /*d2f0*/  @P1 STG.E.U16 desc[UR10][R10.64], R39 ;  /* 0x000000270a001986 */ /* 0x000fe2000c10150a */
[----:B------:R-:W-:Y:S01]  /*d300*/  ISETP.LT.AND P1, PT, R5, UR24, !P0 ;  /* 0x0000001805007c0c */ /* 0x000fe2000c721270 */
[----:B------:R-:W4:Y:S01]  /*d310*/  LDCU UR24, c[0x0][0x39c] ;  /* 0x00007380ff1877ac */ /* 0x000f220008000800 */
[----:B------:R-:W-:-:S02]  /*d320*/  LEA.HI.X.SX32 R5, R13, R3, 0x1, P6 ;  /* 0x000000030d057211 */ /* 0x000fc400030f0eff */
[-C--:B------:R-:W-:Y:S01]  /*d330*/  LEA R8, P6, R12, R2.reuse, 0x1 ;  /* 0x000000020c087211 */ /* 0x080fe200078c08ff */
[----:B------:R-:W0:Y:S02]  /*d340*/  LDCU UR13, c[0x0][0x3b8] ;  /* 0x00007700ff0d77ac */ /* 0x000e240008000800 */
[----:B------:R1:W-:Y:S01]  /*d350*/  @P5 STG.E.U16 desc[UR10][R4.64], R9 ;  /* 0x0000000904005986 */ /* 0x0003e2000c10150a */
[----:B------:R-:W-:Y:S01]  /*d360*/  ISETP.LT.AND P5, PT, R7, UR25, !P0 ;  /* 0x0000001907007c0c */ /* 0x000fe2000c7a1270 */
[----:B------:R-:W-:Y:S01]  /*d370*/  VIADD R7, R6, 0x5d ;  /* 0x0000005d06077836 */ /* 0x000fe20000000000 */
[----:B------:R-:W0:Y:S01]  /*d380*/  LDCU UR25, c[0x0][0x39c] ;  /* 0x00007380ff1977ac */ /* 0x000e220008000800 */
[CC--:B-1----:R-:W-:Y:S01]  /*d390*/  LEA.HI.X.SX32 R9, R12.reuse, R3.reuse, 0x1, P6 ;  /* 0x000000030c097211 */ /* 0x0c2fe200030f0eff */
[----:B------:R-:W-:Y:S01]  /*d3a0*/  VIADD R12, R12, UR14 ;  /* 0x0000000e0c0c7c36 */ /* 0x000fe20008000000 */
[----:B------:R-:W-:Y:S01]  /*d3b0*/  PRMT R5, R32, 0x7632, R5 ;  /* 0x0000763220057816 */ /* 0x000fe20000000005 */
[----:B------:R-:W1:Y:S02]  /*d3c0*/  LDCU UR14, c[0x0][0x3b8] ;  /* 0x00007700ff0e77ac */ /* 0x000e640008000800 */
        /* <DEDUP_REMOVED lines=17> */
[----:B------:R-:W-:Y:S01]  /*d4e0*/  LEA R8, P6, R13, R2, 0x1 ;  /* 0x000000020d087211 */ /* 0x000fe200078c08ff */
[----:B------:R0:W-:Y:S01]  /*d4f0*/  @P2 STG.E.U16 desc[UR10][R4.64], R33 ;  /* 0x0000002104002986 */ /* 0x0001e2000c10150a */
[----:B------:R-:W-:Y:S01]  /*d500*/  ISETP.LT.AND P2, PT, R7, UR28, !P0 ;  /* 0x0000001c07007c0c */ /* 0x000fe2000c741270 */
[----:B------:R-:W1:Y:S01]  /*d510*/  LDCU UR17, c[0x0][0x39c] ;  /* 0x00007380ff1177ac */ /* 0x000e620008000800 */
[----:B------:R-:W-:-:S02]  /*d520*/  LEA.HI.X.SX32 R9, R13, R3, 0x1, P6 ;  /* 0x000000030d097211 */ /* 0x000fc400030f0eff */
[-C--:B------:R-:W-:Y:S02]  /*d530*/  LEA R10, P6, R12, R2.reuse, 0x1 ;  /* 0x000000020c0a7211 */ /* 0x080fe400078c08ff */
[C---:B------:R-:W-:Y:S01]  /*d540*/  IADD3 R7, PT, PT, R6.reuse, 0x60, RZ ;  /* 0x0000006006077810 */ /* 0x040fe20007ffe0ff */
[----:B------:R1:W-:Y:S03]  /*d550*/  @P1 STG.E.U16 desc[UR10][R8.64], R11 ;  /* 0x0000000b08001986 */ /* 0x0003e6000c10150a */
[----:B------:R-:W-:Y:S01]  /*d560*/  ISETP.LT.AND P1, PT, R7, UR29, !P0 ;  /* 0x0000001d07007c0c */ /* 0x000fe2000c721270 */
[C---:B0-----:R-:W-:Y:S02]  /*d570*/  VIADD R5, R6.reuse, 0x61 ;  /* 0x0000006106057836 */ /* 0x041fe40000000000 */
[----:B------:R-:W-:Y:S01]  /*d580*/  VIADD R7, R6, 0x62 ;  /* 0x0000006206077836 */ /* 0x000fe20000000000 */
[CC--:B-1----:R-:W-:Y:S01]  /*d590*/  LEA.HI.X.SX32 R11, R12.reuse, R3.reuse, 0x1, P6 ;  /* 0x000000030c0b7211 */ /* 0x0c2fe200030f0eff */
[----:B------:R-:W-:Y:S01]  /*d5a0*/  VIADD R12, R12, UR18 ;  /* 0x000000120c0c7c36 */ /* 0x000fe20008000000 */
[----:B------:R-:W-:Y:S01]  /*d5b0*/  PRMT R9, R34, 0x7632, R9 ;  /* 0x0000763222097816 */ /* 0x000fe20000000009 */
[----:B------:R-:W0:Y:S02]  /*d5c0*/  LDCU UR18, c[0x0][0x39c] ;  /* 0x00007380ff1277ac */ /* 0x000e240008000800 */
[C---:B------:R-:W-:Y:S01]  /*d5d0*/  VIADD R13, R12.reuse, UR19 ;  /* 0x000000130c0d7c36 */ /* 0x040fe20008000000 */
[C---:B------:R-:W-:Y:S01]  /*d5e0*/  LEA R4, P6, R12.reuse, R2, 0x1 ;  /* 0x000000020c047211 */ /* 0x040fe200078c08ff */
[----:B------:R-:W-:Y:S01]  /*d5f0*/  @P5 STG.E.U16 desc[UR10][R10.64], R34 ;  /* 0x000000220a005986 */ /* 0x000fe2000c10150a */
[----:B------:R-:W-:Y:S01]  /*d600*/  ISETP.LT.AND P5, PT, R5, UR30, !P0 ;  /* 0x0000001e05007c0c */ /* 0x000fe2000c7a1270 */
[----:B------:R-:W1:Y:S01]  /*d610*/  LDCU UR19, c[0x0][0x39c] ;  /* 0x00007380ff1377ac */ /* 0x000e620008000800 */
[----:B------:R-:W-:-:S02]  /*d620*/  LEA.HI.X.SX32 R5, R12, R3, 0x1, P6 ;  /* 0x000000030c057211 */ /* 0x000fc400030f0eff */
[----:B------:R-:W-:-:S03]  /*d630*/  LEA R8, P6, R13, R2, 0x1 ;  /* 0x000000020d087211 */ /* 0x000fc600078c08ff */
[----:B------:R0:W-:Y:S01]  /*d640*/  @P4 STG.E.U16 desc[UR10][R4.64], R9 ;  /* 0x0000000904004986 */ /* 0x0001e2000c10150a */
[----:B------:R-:W-:Y:S01]  /*d650*/  ISETP.LT.AND P4, PT, R7, UR21, !P0 ;  /* 0x0000001507007c0c */ /* 0x000fe2000c781270 */
[C---:B------:R-:W-:Y:S01]  /*d660*/  VIADD R7, R6.reuse, 0x63 ;  /* 0x0000006306077836 */ /* 0x040fe20000000000 */
[----:B------:R-:W1:Y:S01]  /*d670*/  LDCU UR21, c[0x0][0x39c] ;  /* 0x00007380ff1577ac */ /* 0x000e620008000800 */
        /* <DEDUP_REMOVED lines=17> */
[----:B--2---:R-:W-:Y:S01]  /*d790*/  VIADD R12, R12, UR5 ;  /* 0x000000050c0c7c36 */ /* 0x004fe20008000000 */
[----:B------:R-:W-:Y:S01]  /*d7a0*/  PRMT R11, R44, 0x7632, R11 ;  /* 0x000076322c0b7816 */ /* 0x000fe2000000000b */
[----:B------:R-:W1:Y:S02]  /*d7b0*/  LDCU UR5, c[0x0][0x3b8] ;  /* 0x00007700ff0577ac */ /* 0x000e640008000800 */
        /* <DEDUP_REMOVED lines=10> */
[C---:B------:R-:W-:Y:S02]  /*d860*/  VIADD R7, R6.reuse, 0x68 ;  /* 0x0000006806077836 */ /* 0x040fe40000000000 */
[----:B--2---:R-:W-:Y:S01]  /*d870*/  VIADD R5, R6, 0x67 ;  /* 0x0000006706057836 */ /* 0x004fe20000000000 */
[CC--:B0-----:R-:W-:Y:S01]  /*d880*/  LEA.HI.X.SX32 R11, R13.reuse, R3.reuse, 0x1, P6 ;  /* 0x000000030d0b7211 */ /* 0x0c1fe200030f0eff */
[----:B------:R-:W-:Y:S01]  /*d890*/  VIADD R13, R13, UR7 ;  /* 0x000000070d0d7c36 */ /* 0x000fe20008000000 */
[----:B------:R-:W-:Y:S01]  /*d8a0*/  PRMT R9, R45, 0x7632, R9 ;  /* 0x000076322d097816 */ /* 0x000fe20000000009 */
[----:B------:R-:W0:Y:S02]  /*d8b0*/  LDCU UR7, c[0x0][0x3b8] ;  /* 0x00007700ff0777ac */ /* 0x000e240008000800 */
[C---:B------:R-:W-:Y:S01]  /*d8c0*/  VIADD R12, R13.reuse, UR8 ;  /* 0x000000080d0c7c36 */ /* 0x040fe20008000000 */
[----:B------:R-:W-:Y:S01]  /*d8d0*/  LEA R4, P6, R13, R2, 0x1 ;  /* 0x000000020d047211 */ /* 0x000fe200078c08ff */
[----:B------:R-:W-:Y:S01]  /*d8e0*/  @P4 STG.E.U16 desc[UR10][R10.64], R45 ;  /* 0x0000002d0a004986 */ /* 0x000fe2000c10150a */
[----:B------:R-:W-:Y:S01]  /*d8f0*/  ISETP.LT.AND P4, PT, R5, UR26, !P0 ;  /* 0x0000001a05007c0c */ /* 0x000fe2000c781270 */
[----:B------:R-:W2:Y:S01]  /*d900*/  LDCU UR8, c[0x0][0x3b8] ;  /* 0x00007700ff0877ac */ /* 0x000ea20008000800 */
[----:B------:R-:W-:-:S02]  /*d910*/  LEA.HI.X.SX32 R5, R13, R3, 0x1, P6 ;  /* 0x000000030d057211 */ /* 0x000fc400030f0eff */
[----:B------:R-:W-:-:S03]  /*d920*/  LEA R8, P6, R12, R2, 0x1 ;  /* 0x000000020c087211 */ /* 0x000fc600078c08ff */
[----:B------:R0:W-:Y:S01]  /*d930*/  @P3 STG.E.U16 desc[UR10][R4.64], R9 ;  /* 0x0000000904003986 */ /* 0x0001e2000c10150a */
[----:B------:R-:W-:Y:S01]  /*d940*/  ISETP.LT.AND P3, PT, R7, UR17, !P0 ;  /* 0x0000001107007c0c */ /* 0x000fe2000c761270 */
[----:B------:R-:W-:Y:S01]  /*d950*/  VIADD R7, R6, 0x69 ;  /* 0x0000006906077836 */ /* 0x000fe20000000000 */
[----:B------:R-:W1:Y:S01]  /*d960*/  LDCU UR17, c[0x0][0x39c] ;  /* 0x00007380ff1177ac */ /* 0x000e620008000800 */
[CC--:B0-----:R-:W-:Y:S01]  /*d970*/  LEA.HI.X.SX32 R9, R12.reuse, R3.reuse, 0x1, P6 ;  /* 0x000000030c097211 */ /* 0x0c1fe200030f0eff */
[----:B---3--:R-:W-:Y:S01]  /*d980*/  VIADD R12, R12, UR9 ;  /* 0x000000090c0c7c36 */ /* 0x008fe20008000000 */
        /* <DEDUP_REMOVED lines=8> */
[----:B------:R-:W3:Y:S01]  /*da10*/  LDCU UR18, c[0x0][0x39c] ;  /* 0x00007380ff1277ac */ /* 0x000ee20008000800 */
[----:B------:R-:W-:-:S03]  /*da20*/  LEA R4, P6, R13, R2, 0x1 ;  /* 0x000000020d047211 */ /* 0x000fc600078c08ff */
[----:B------:R0:W-:Y:S01]  /*da30*/  @P1 STG.E.U16 desc[UR10][R10.64], R5 ;  /* 0x000000050a001986 */ /* 0x0001e2000c10150a */
[----:B------:R-:W-:Y:S01]  /*da40*/  ISETP.LT.AND P1, PT, R7, UR19, !P0 ;  /* 0x0000001307007c0c */ /* 0x000fe2000c721270 */
[C---:B------:R-:W-:Y:S01]  /*da50*/  VIADD R7, R6.reuse, 0x6b ;  /* 0x0000006b06077836 */ /* 0x040fe20000000000 */
[----:B------:R-:W1:Y:S01]  /*da60*/  LDCU UR19, c[0x0][0x39c] ;  /* 0x00007380ff1377ac */ /* 0x000e620008000800 */
[----:B------:R-:W1:Y:S01]  /*da70*/  LDCU UR12, c[0x0][0x3b8] ;  /* 0x00007700ff0c77ac */ /* 0x000e620008000800 */
[CC--:B0-----:R-:W-:Y:S01]  /*da80*/  LEA.HI.X.SX32 R5, R13.reuse, R3.reuse, 0x1, P6 ;  /* 0x000000030d057211 */ /* 0x0c1fe200030f0eff */
[----:B------:R-:W-:Y:S01]  /*da90*/  VIADD R13, R13, UR13 ;  /* 0x0000000d0d0d7c36 */ /* 0x000fe20008000000 */
[----:B------:R-:W-:Y:S01]  /*daa0*/  PRMT R11, R47, 0x7632, R11 ;  /* 0x000076322f0b7816 */ /* 0x000fe2000000000b */
[----:B------:R-:W0:Y:S02]  /*dab0*/  LDCU UR13, c[0x0][0x3b8] ;  /* 0x00007700ff0d77ac */ /* 0x000e240008000800 */
        /* <DEDUP_REMOVED lines=13> */
[CC--:B--2---:R-:W-:Y:S01]  /*db90*/  LEA.HI.X.SX32 R11, R12.reuse, R3.reuse, 0x1, P6 ;  /* 0x000000030c0b7211 */ /* 0x0c4fe200030f0eff */
[----:B------:R-:W-:Y:S01]  /*dba0*/  VIADD R12, R12, UR15 ;  /* 0x0000000f0c0c7c36 */ /* 0x000fe20008000000 */
[----:B------:R-:W-:Y:S01]  /*dbb0*/  PRMT R9, R40, 0x7632, R9 ;  /* 0x0000763228097816 */ /* 0x000fe20000000009 */
[----:B------:R-:W1:Y:S02]  /*dbc0*/  LDCU UR15, c[0x0][0x39c] ;  /* 0x00007380ff0f77ac */ /* 0x000e640008000800 */
[C---:B------:R-:W-:Y:S01]  /*dbd0*/  VIADD R13, R12.reuse, UR16 ;  /* 0x000000100c0d7c36 */ /* 0x040fe20008000000 */
[C---:B------:R-:W-:Y:S01]  /*dbe0*/  LEA R4, P6, R12.reuse, R2, 0x1 ;  /* 0x000000020c047211 */ /* 0x040fe200078c08ff */
[----:B------:R-:W-:Y:S01]  /*dbf0*/  @P3 STG.E.U16 desc[UR10][R10.64], R40 ;  /* 0x000000280a003986 */ /* 0x000fe2000c10150a */
[----:B------:R-:W-:Y:S01]  /*dc00*/  ISETP.LT.AND P3, PT, R5, UR22, !P0 ;  /* 0x0000001605007c0c */ /* 0x000fe2000c761270 */
[----:B------:R-:W2:Y:S01]  /*dc10*/  LDCU UR16, c[0x0][0x39c] ;  /* 0x00007380ff1077ac */ /* 0x000ea20008000800 */
[----:B------:R-:W-:-:S02]  /*dc20*/  LEA.HI.X.SX32 R5, R12, R3, 0x1, P6 ;  /* 0x000000030c057211 */ /* 0x000fc400030f0eff */
[----:B------:R-:W-:Y:S02]  /*dc30*/  LEA R8, P6, R13, R2, 0x1 ;  /* 0x000000020d087211 */ /* 0x000fe400078c08ff */
[----:B------:R-:W-:Y:S01]  /*dc40*/  PRMT R12, R41, 0x7632, R12 ;  /* 0x00007632290c7816 */ /* 0x000fe2000000000c */
[----:B------:R0:W-:Y:S01]  /*dc50*/  @P2 STG.E.U16 desc[UR10][R4.64], R9 ;  /* 0x0000000904002986 */ /* 0x0001e2000c10150a */
[----:B------:R-:W-:Y:S01]  /*dc60*/  ISETP.LT.AND P2, PT, R7, UR17, !P0 ;  /* 0x0000001107007c0c */ /* 0x000fe2000c741270 */
[C---:B------:R-:W-:Y:S01]  /*dc70*/  VIADD R7, R6.reuse, 0x6f ;  /* 0x0000006f06077836 */ /* 0x040fe20000000000 */
[----:B------:R-:W1:Y:S01]  /*dc80*/  LDCU UR17, c[0x0][0x39c] ;  /* 0x00007380ff1177ac */ /* 0x000e620008000800 */
[C---:B0-----:R-:W-:Y:S01]  /*dc90*/  LEA.HI.X.SX32 R9, R13.reuse, R3, 0x1, P6 ;  /* 0x000000030d097211 */ /* 0x041fe200030f0eff */
[----:B------:R-:W-:Y:S01]  /*dca0*/  VIADD R13, R13, UR4 ;  /* 0x000000040d0d7c36 */ /* 0x000fe20008000000 */
[----:B------:R-:W0:Y:S01]  /*dcb0*/  LDCU UR4, c[0x0][0x3b8] ;  /* 0x00007700ff0477ac */ /* 0x000e220008000800 */
[----:B------:R-:W-:-:S02]  /*dcc0*/  VIADD R5, R6, 0x70 ;  /* 0x0000007006057836 */ /* 0x000fc40000000000 */
[----:B------:R4:W-:Y:S01]  /*dcd0*/  @P1 STG.E.U16 desc[UR10][R8.64], R41 ;  /* 0x0000002908001986 */ /* 0x0009e2000c10150a */
[-C--:B------:R-:W-:Y:S02]  /*dce0*/  LEA R10, P6, R13, R2.reuse, 0x1 ;  /* 0x000000020d0a7211 */ /* 0x080fe400078c08ff */
[----:B---3--:R-:W-:Y:S01]  /*dcf0*/  ISETP.LT.AND P1, PT, R7, UR18, !P0 ;  /* 0x0000001207007c0c */ /* 0x008fe2000c721270 */
[C---:B------:R-:W-:Y:S01]  /*dd00*/  VIADD R7, R13.reuse, UR5 ;  /* 0x000000050d077c36 */ /* 0x040fe20008000000 */
[-C--:B------:R-:W-:Y:S01]  /*dd10*/  LEA.HI.X.SX32 R11, R13, R3.reuse, 0x1, P6 ;  /* 0x000000030d0b7211 */ /* 0x080fe200030f0eff */
[----:B------:R-:W3:Y:S03]  /*dd20*/  LDCU UR18, c[0x0][0x39c] ;  /* 0x00007380ff1277ac */ /* 0x000ee60008000800 */
[-C--:B------:R-:W-:Y:S01]  /*dd30*/  LEA R4, P6, R7, R2.reuse, 0x1 ;  /* 0x0000000207047211 */ /* 0x080fe200078c08ff */
[----:B------:R0:W-:Y:S01]  /*dd40*/  @P5 STG.E.U16 desc[UR10][R10.64], R12 ;  /* 0x0000000c0a005986 */ /* 0x0001e2000c10150a */
[----:B------:R-:W-:Y:S01]  /*dd50*/  ISETP.LT.AND P5, PT, R5, UR19, !P0 ;  /* 0x0000001305007c0c */ /* 0x000fe2000c7a1270 */
[C---:B----4-:R-:W-:Y:S01]  /*dd60*/  VIADD R9, R7.reuse, UR6 ;  /* 0x0000000607097c36 */ /* 0x050fe20008000000 */
[-C--:B------:R-:W-:Y:S01]  /*dd70*/  LEA.HI.X.SX32 R5, R7, R3.reuse, 0x1, P6 ;  /* 0x0000000307057211 */ /* 0x080fe200030f0eff */
[C---:B------:R-:W-:Y:S01]  /*dd80*/  VIADD R7, R6.reuse, 0x71 ;  /* 0x0000007106077836 */ /* 0x040fe20000000000 */
[----:B------:R-:W4:Y:S02]  /*dd90*/  LDCU UR5, c[0x0][0x3b8] ;  /* 0x00007700ff0577ac */ /* 0x000f240008000800 */
[----:B------:R-:W-:Y:S01]  /*dda0*/  LEA R8, P6, R9, R2, 0x1 ;  /* 0x0000000209087211 */ /* 0x000fe200078c08ff */
[----:B------:R1:W-:Y:S01]  /*ddb0*/  @P4 STG.E.U16 desc[UR10][R4.64], R42 ;  /* 0x0000002a04004986 */ /* 0x0003e2000c10150a */
[----:B------:R-:W-:Y:S01]  /*ddc0*/  ISETP.LT.AND P4, PT, R7, UR20, !P0 ;  /* 0x0000001407007c0c */ /* 0x000fe2000c781270 */
[----:B------:R-:W-:Y:S01]  /*ddd0*/  VIADD R7, R6, 0x72 ;  /* 0x0000007206077836 */ /* 0x000fe20000000000 */
[----:B------:R-:W2:Y:S01]  /*dde0*/  LDCU UR6, c[0x0][0x3b8] ;  /* 0x00007700ff0677ac */ /* 0x000ea20008000800 */
[C---:B0-----:R-:W-:Y:S01]  /*ddf0*/  VIADD R12, R9.reuse, UR7 ;  /* 0x00000007090c7c36 */ /* 0x041fe20008000000 */
[----:B------:R-:W-:-:S02]  /*de00*/  LEA.HI.X.SX32 R9, R9, R3, 0x1, P6 ;  /* 0x0000000309097211 */ /* 0x000fc400030f0eff */
[----:B------:R-:W-:Y:S01]  /*de10*/  PRMT R11, R42, 0x7632, R11 ;  /* 0x000076322a0b7816 */ /* 0x000fe2000000000b */
[----:B------:R-:W0:Y:S01]  /*de20*/  LDCU UR7, c[0x0][0x3b8] ;  /* 0x00007700ff0777ac */ /* 0x000e220008000800 */
[----:B------:R-:W-:-:S03]  /*de30*/  LEA R10, P6, R12, R2, 0x1 ;  /* 0x000000020c0a7211 */ /* 0x000fc600078c08ff */
[----:B------:R2:W-:Y:S01]  /*de40*/  @P3 STG.E.U16 desc[UR10][R8.64], R11 ;  /* 0x0000000b08003986 */ /* 0x0005e2000c10150a */
[C---:B-1----:R-:W-:Y:S01]  /*de50*/  VIADD R5, R6.reuse, 0x73 ;  /* 0x0000007306057836 */ /* 0x042fe20000000000 */
[----:B------:R-:W-:Y:S01]  /*de60*/  ISETP.LT.AND P3, PT, R7, UR15, !P0 ;  /* 0x0000000f07007c0c */ /* 0x000fe2000c761270 */
[----:B------:R-:W1:Y:S01]  /*de70*/  LDCU UR15, c[0x0][0x39c] ;  /* 0x00007380ff0f77ac */ /* 0x000e620008000800 */
[----:B------:R-:W-:Y:S01]  /*de80*/  VIADD R7, R6, 0x74 ;  /* 0x0000007406077836 */ /* 0x000fe20000000000 */
[CC--:B--2---:R-:W-:Y:S01]  /*de90*/  LEA.HI.X.SX32 R11, R12.reuse, R3.reuse, 0x1, P6 ;  /* 0x000000030c0b7211 */ /* 0x0c4fe200030f0eff */
[----:B------:R-:W-:Y:S01]  /*dea0*/  VIADD R12, R12, UR8 ;  /* 0x000000080c0c7c36 */ /* 0x000fe20008000000 */
[----:B------:R-:W-:Y:S01]  /*deb0*/  PRMT R9, R43, 0x7632, R9 ;  /* 0x000076322b097816 */ /* 0x000fe20000000009 */
[----:B------:R-:W2:Y:S02]  /*dec0*/  LDCU UR8, c[0x0][0x3b8] ;  /* 0x00007700ff0877ac */ /* 0x000ea40008000800 */
[C---:B------:R-:W-:Y:S01]  /*ded0*/  VIADD R13, R12.reuse, UR9 ;  /* 0x000000090c0d7c36 */ /* 0x040fe20008000000 */
[C---:B------:R-:W-:Y:S01]  /*dee0*/  LEA R4, P6, R12.reuse, R2, 0x1 ;  /* 0x000000020c047211 */ /* 0x040fe200078c08ff */
[----:B------:R-:W-:Y:S01]  /*def0*/  @P2 STG.E.U16 desc[UR10][R10.64], R43 ;  /* 0x0000002b0a002986 */ /* 0x000fe2000c10150a */
[----:B------:R-:W-:Y:S01]  /*df00*/  ISETP.LT.AND P2, PT, R5, UR16, !P0 ;  /* 0x0000001005007c0c */ /* 0x000fe2000c741270 */
[----:B------:R-:W0:Y:S01]  /*df10*/  LDCU UR16, c[0x0][0x39c] ;  /* 0x00007380ff1077ac */ /* 0x000e220008000800 */
[----:B------:R-:W-:-:S02]  /*df20*/  LEA.HI.X.SX32 R5, R12, R3, 0x1, P6 ;  /* 0x000000030c057211 */ /* 0x000fc400030f0eff */
[-C--:B------:R-:W-:Y:S01]  /*df30*/  LEA R8, P6, R13, R2.reuse, 0x1 ;  /* 0x000000020d087211 */ /* 0x080fe200078c08ff */
[----:B------:R-:W0:Y:S02]  /*df40*/  LDCU UR9, c[0x0][0x3b8] ;  /* 0x00007700ff0977ac */ /* 0x000e240008000800 */
[----:B------:R1:W-:Y:S01]  /*df50*/  @P1 STG.E.U16 desc[UR10][R4.64], R9 ;  /* 0x0000000904001986 */ /* 0x0003e2000c10150a */
[----:B------:R-:W-:Y:S01]  /*df60*/  ISETP.LT.AND P1, PT, R7, UR17, !P0 ;  /* 0x0000001107007c0c */ /* 0x000fe2000c721270 */
[----:B------:R-:W-:Y:S01]  /*df70*/  VIADD R7, R6, 0x75 ;  /* 0x0000007506077836 */ /* 0x000fe20000000000 */
[CC--:B-1----:R-:W-:Y:S01]  /*df80*/  LEA.HI.X.SX32 R9, R13.reuse, R3.reuse, 0x1, P6 ;  /* 0x000000030d097211 */ /* 0x0c2fe200030f0eff */
[----:B------:R-:W-:Y:S01]  /*df90*/  VIADD R13, R13, UR12 ;  /* 0x0000000c0d0d7c36 */ /* 0x000fe20008000000 */
[----:B------:R-:W-:Y:S01]  /*dfa0*/  PRMT R5, R16, 0x7632, R5 ;  /* 0x0000763210057816 */ /* 0x000fe20000000005 */
[----:B------:R-:W1:Y:S02]  /*dfb0*/  LDCU UR12, c[0x0][0x39c] ;  /* 0x00007380ff0c77ac */ /* 0x000e640008000800 */
[C---:B------:R-:W-:Y:S01]  /*dfc0*/  VIADD R12, R13.reuse, UR13 ;  /* 0x0000000d0d0c7c36 */ /* 0x040fe20008000000 */
[-C--:B------:R-:W-:Y:S01]  /*dfd0*/  LEA R10, P6, R13, R2.reuse, 0x1 ;  /* 0x000000020d0a7211 */ /* 0x080fe200078c08ff */
[----:B------:R-:W-:Y:S01]  /*dfe0*/  @P5 STG.E.U16 desc[UR10][R8.64], R16 ;  /* 0x0000001008005986 */ /* 0x000fe2000c10150a */
[----:B---3--:R-:W-:Y:S01]  /*dff0*/  ISETP.LT.AND P5, PT, R7, UR18, !P0 ;  /* 0x0000001207007c0c */ /* 0x008fe2000c7a1270 */
[----:B------:R-:W-:Y:S01]  /*e000*/  VIADD R7, R6, 0x76 ;  /* 0x0000007606077836 */ /* 0x000fe20000000000 */
[----:B------:R-:W-:Y:S01]  /*e010*/  LEA.HI.X.SX32 R11, R13, R3, 0x1, P6 ;  /* 0x000000030d0b7211 */ /* 0x000fe200030f0eff */
[----:B------:R-:W3:Y:S01]  /*e020*/  LDCU UR13, c[0x0][0x39c] ;  /* 0x00007380ff0d77ac */ /* 0x000ee20008000800 */
[----:B------:R-:W-:-:S03]  /*e030*/  LEA R4, P6, R12, R2, 0x1 ;  /* 0x000000020c047211 */ /* 0x000fc600078c08ff */
[----:B------:R0:W-:Y:S01]  /*e040*/  @P4 STG.E.U16 desc[UR10][R10.64], R5 ;  /* 0x000000050a004986 */ /* 0x0001e2000c10150a */
[----:B------:R-:W-:Y:S01]  /*e050*/  ISETP.LT.AND P4, PT, R7, UR15, !P0 ;  /* 0x0000000f07007c0c */ /* 0x000fe2000c781270 */
[----:B------:R-:W-:Y:S01]  /*e060*/  VIADD R7, R6, 0x77 ;  /* 0x0000007706077836 */ /* 0x000fe20000000000 */
        /* <DEDUP_REMOVED lines=9> */
[----:B------:R-:W2:Y:S01]  /*e100*/  LDCU UR4, c[0x0][0x3b8] ;  /* 0x00007700ff0477ac */ /* 0x000ea20008000800 */
[----:B------:R-:W-:-:S03]  /*e110*/  LEA R10, P6, R13, R2, 0x1 ;  /* 0x000000020d0a7211 */ /* 0x000fc600078c08ff */
[----:B------:R3:W-:Y:S01]  /*e120*/  @P2 STG.E.U16 desc[UR10][R8.64], R11 ;  /* 0x0000000b08002986 */ /* 0x0007e2000c10150a */
[----:B-1----:R-:W-:Y:S01]  /*e130*/  ISETP.LT.AND P2, PT, R7, UR12, !P0 ;  /* 0x0000000c07007c0c */ /* 0x002fe2000c741270 */
[----:B------:R-:W1:Y:S01]  /*e140*/  LDCU UR12, c[0x0][0x39c] ;  /* 0x00007380ff0c77ac */ /* 0x000e620008000800 */
[----:B0-----:R-:W-:Y:S01]  /*e150*/  VIADD R5, R6, 0x79 ;  /* 0x0000007906057836 */ /* 0x001fe20000000000 */
[CC--:B---3--:R-:W-:Y:S01]  /*e160*/  LEA.HI.X.SX32 R11, R13.reuse, R3.reuse, 0x1, P6 ;  /* 0x000000030d0b7211 */ /* 0x0c8fe200030f0eff */
[----:B----4-:R-:W-:Y:S01]  /*e170*/  VIADD R13, R13, UR5 ;  /* 0x000000050d0d7c36 */ /* 0x010fe20008000000 */
[----:B------:R-:W-:Y:S01]  /*e180*/  PRMT R9, R18, 0x7632, R9 ;  /* 0x0000763212097816 */ /* 0x000fe20000000009 */
[----:B------:R-:W0:Y:S02]  /*e190*/  LDCU UR5, c[0x0][0x3b8] ;  /* 0x00007700ff0577ac */ /* 0x000e240008000800 */
[C---:B------:R-:W-:Y:S01]  /*e1a0*/  VIADD R7, R13.reuse, UR6 ;  /* 0x000000060d077c36 */ /* 0x040fe20008000000 */
[----:B------:R-:W-:Y:S01]  /*e1b0*/  LEA R4, P6, R13, R2, 0x1 ;  /* 0x000000020d047211 */ /* 0x000fe200078c08ff */
[----:B------:R-:W-:Y:S01]  /*e1c0*/  @P1 STG.E.U16 desc[UR10][R10.64], R18 ;  /* 0x000000120a001986 */ /* 0x000fe2000c10150a */
[----:B------:R-:W-:Y:S01]  /*e1d0*/  ISETP.LT.AND P1, PT, R5, UR13, !P0 ;  /* 0x0000000d05007c0c */ /* 0x000fe2000c721270 */
[----:B------:R-:W3:Y:S01]  /*e1e0*/  LDCU UR13, c[0x0][0x39c] ;  /* 0x00007380ff0d77ac */ /* 0x000ee20008000800 */
[----:B------:R-:W-:-:S02]  /*e1f0*/  LEA.HI.X.SX32 R5, R13, R3, 0x1, P6 ;  /* 0x000000030d057211 */ /* 0x000fc400030f0eff */
[CC--:B------:R-:W-:Y:S01]  /*e200*/  LEA R8, P6, R7.reuse, R2.reuse, 0x1 ;  /* 0x0000000207087211 */ /* 0x0c0fe200078c08ff */
[----:B------:R-:W4:Y:S02]  /*e210*/  LDCU UR6, c[0x0][0x3b8] ;  /* 0x00007700ff0677ac */ /* 0x000f240008000800 */
[----:B------:R0:W-:Y:S01]  /*e220*/  @P5 STG.E.U16 desc[UR10][R4.64], R9 ;  /* 0x0000000904005986 */ /* 0x0001e2000c10150a */
[----:B-1----:R-:W-:Y:S01]  /*e230*/  ISETP.LT.AND P5, PT, R0, UR12, !P0 ;  /* 0x0000000c00007c0c */ /* 0x002fe2000c7a1270 */
[----:B------:R-:W1:Y:S01]  /*e240*/  LDCU UR12, c[0x0][0x39c] ;  /* 0x00007380ff0c77ac */ /* 0x000e620008000800 */
[----:B------:R-:W-:Y:S01]  /*e250*/  VIADD R0, R6, 0x7b ;  /* 0x0000007b06007836 */ /* 0x000fe20000000000 */
[CC--:B0-----:R-:W-:Y:S01]  /*e260*/  LEA.HI.X.SX32 R9, R7.reuse, R3.reuse, 0x1, P6 ;  /* 0x0000000307097211 */ /* 0x0c1fe200030f0eff */
[----:B------:R-:W-:Y:S01]  /*e270*/  VIADD R7, R7, UR7 ;  /* 0x0000000707077c36 */ /* 0x000fe20008000000 */
[----:B------:R-:W0:Y:S03]  /*e280*/  LDCU UR7, c[0x0][0x3b8] ;  /* 0x00007700ff0777ac */ /* 0x000e260008000800 */
[C---:B--2---:R-:W-:Y:S01]  /*e290*/  VIADD R12, R7.reuse, UR8 ;  /* 0x00000008070c7c36 */ /* 0x044fe20008000000 */
[CC--:B------:R-:W-:Y:S01]  /*e2a0*/  LEA R10, P6, R7.reuse, R2.reuse, 0x1 ;  /* 0x00000002070a7211 */ /* 0x0c0fe200078c08ff */
[----:B------:R2:W-:Y:S01]  /*e2b0*/  @P4 STG.E.U16 desc[UR10][R8.64], R19 ;  /* 0x0000001308004986 */ /* 0x0005e2000c10150a */
[----:B------:R-:W0:Y:S01]  /*e2c0*/  LDCU UR8, c[0x0][0x3b8] ;  /* 0x00007700ff0877ac */ /* 0x000e220008000800 */
[----:B---3--:R-:W-:Y:S01]  /*e2d0*/  ISETP.LT.AND P4, PT, R0, UR13, !P0 ;  /* 0x0000000d00007c0c */ /* 0x008fe2000c781270 */
[----:B------:R-:W-:Y:S01]  /*e2e0*/  VIADD R0, R6, 0x7c ;  /* 0x0000007c06007836 */ /* 0x000fe20000000000 */
[----:B------:R-:W-:Y:S01]  /*e2f0*/  LEA.HI.X.SX32 R11, R7, R3, 0x1, P6 ;  /* 0x00000003070b7211 */ /* 0x000fe200030f0eff */
[----:B------:R-:W3:Y:S01]  /*e300*/  LDCU UR13, c[0x0][0x39c] ;  /* 0x00007380ff0d77ac */ /* 0x000ee20008000800 */
[----:B------:R-:W-:-:S04]  /*e310*/  LEA R4, P6, R12, R2, 0x1 ;  /* 0x000000020c047211 */ /* 0x000fc800078c08ff */
[C---:B------:R-:W-:Y:S01]  /*e320*/  LEA.HI.X.SX32 R5, R12.reuse, R3, 0x1, P6 ;  /* 0x000000030c057211 */ /* 0x040fe200030f0eff */
[----:B------:R-:W-:Y:S01]  /*e330*/  VIADD R12, R12, UR9 ;  /* 0x000000090c0c7c36 */ /* 0x000fe20008000000 */
[----:B--2---:R-:W-:Y:S01]  /*e340*/  PRMT R9, R19, 0x7632, R9 ;  /* 0x0000763213097816 */ /* 0x004fe20000000009 */
[----:B------:R-:W2:Y:S02]  /*e350*/  LDCU UR9, c[0x0][0x39c] ;  /* 0x00007380ff0977ac */ /* 0x000ea40008000800 */
[C---:B------:R-:W-:Y:S01]  /*e360*/  VIADD R7, R12.reuse, UR4 ;  /* 0x000000040c077c36 */ /* 0x040fe20008000000 */
[----:B------:R-:W-:Y:S01]  /*e370*/  LEA R8, P6, R12, R2, 0x1 ;  /* 0x000000020c087211 */ /* 0x000fe200078c08ff */
[----:B------:R0:W-:Y:S01]  /*e380*/  @P3 STG.E.U16 desc[UR10][R10.64], R9 ;  /* 0x000000090a003986 */ /* 0x0001e2000c10150a */
[----:B-1----:R-:W-:Y:S01]  /*e390*/  ISETP.LT.AND P3, PT, R0, UR12, !P0 ;  /* 0x0000000c00007c0c */ /* 0x002fe2000c761270 */
[----:B------:R-:W-:Y:S01]  /*e3a0*/  VIADD R0, R6, 0x7d ;  /* 0x0000007d06007836 */ /* 0x000fe20000000000 */
[----:B------:R-:W1:Y:S01]  /*e3b0*/  LDCU UR4, c[0x0][0x3b8] ;  /* 0x00007700ff0477ac */ /* 0x000e620008000800 */
[----:B------:R2:W-:Y:S03]  /*e3c0*/  @P2 STG.E.U16 desc[UR10][R4.64], R20 ;  /* 0x0000001404002986 */ /* 0x0005e6000c10150a */
[----:B---3--:R-:W-:Y:S01]  /*e3d0*/  ISETP.LT.AND P2, PT, R0, UR13, !P0 ;  /* 0x0000000d00007c0c */ /* 0x008fe2000c741270 */
[----:B------:R-:W-:-:S02]  /*e3e0*/  VIADD R0, R6, 0x7e ;  /* 0x0000007e06007836 */ /* 0x000fc40000000000 */
[----:B------:R-:W-:Y:S02]  /*e3f0*/  VIADD R6, R6, 0x7f ;  /* 0x0000007f06067836 */ /* 0x000fe40000000000 */
[----:B0-----:R-:W-:Y:S01]  /*e400*/  VIADD R11, R7, UR5 ;  /* 0x00000005070b7c36 */ /* 0x001fe20008000000 */
[----:B------:R-:W-:Y:S01]  /*e410*/  LEA.HI.X.SX32 R9, R12, R3, 0x1, P6 ;  /* 0x000000030c097211 */ /* 0x000fe200030f0eff */
[----:B------:R-:W0:Y:S01]  /*e420*/  LDCU UR5, c[0x0][0x39c] ;  /* 0x00007380ff0577ac */ /* 0x000e220008000800 */
[----:B--2---:R-:W-:Y:S01]  /*e430*/  PRMT R5, R20, 0x7632, R5 ;  /* 0x0000763214057816 */ /* 0x004fe20000000005 */
[----:B----4-:R-:W-:Y:S01]  /*e440*/  VIADD R13, R11, UR6 ;  /* 0x000000060b0d7c36 */ /* 0x010fe20008000000 */
[----:B------:R-:W-:-:S03]  /*e450*/  LEA R4, P6, R7, R2, 0x1 ;  /* 0x0000000207047211 */ /* 0x000fc600078c08ff */
[----:B------:R2:W-:Y:S01]  /*e460*/  @P1 STG.E.U16 desc[UR10][R8.64], R5 ;  /* 0x0000000508001986 */ /* 0x0005e2000c10150a */
[----:B------:R-:W-:-:S04]  /*e470*/  LEA R10, P1, R11, R2, 0x1 ;  /* 0x000000020b0a7211 */ /* 0x000fc800078208ff */
[-C--:B------:R-:W-:Y:S02]  /*e480*/  LEA.HI.X.SX32 R11, R11, R3.reuse, 0x1, P1 ;  /* 0x000000030b0b7211 */ /* 0x080fe400008f0eff */
[----:B--2---:R-:W-:Y:S01]  /*e490*/  LEA.HI.X.SX32 R5, R7, R3, 0x1, P6 ;  /* 0x0000000307057211 */ /* 0x004fe200030f0eff */
[C---:B------:R-:W-:Y:S01]  /*e4a0*/  VIADD R7, R13.reuse, UR7 ;  /* 0x000000070d077c36 */ /* 0x040fe20008000000 */
[----:B------:R-:W-:-:S03]  /*e4b0*/  LEA R12, P6, R13, R2, 0x1 ;  /* 0x000000020d0c7211 */ /* 0x000fc600078c08ff */
[----:B------:R-:W-:Y:S01]  /*e4c0*/  VIADD R16, R7, UR8 ;  /* 0x0000000807107c36 */ /* 0x000fe20008000000 */
[-C--:B------:R-:W-:Y:S01]  /*e4d0*/  LEA.HI.X.SX32 R13, R13, R3.reuse, 0x1, P6 ;  /* 0x000000030d0d7211 */ /* 0x080fe200030f0eff */
[----:B------:R2:W-:Y:S01]  /*e4e0*/  @P5 STG.E.U16 desc[UR10][R4.64], R21 ;  /* 0x0000001504005986 */ /* 0x0005e2000c10150a */
[CC--:B------:R-:W-:Y:S01]  /*e4f0*/  LEA R14, P6, R7.reuse, R2.reuse, 0x1 ;  /* 0x00000002070e7211 */ /* 0x0c0fe200078c08ff */
[C---:B-1----:R-:W-:Y:S01]  /*e500*/  VIADD R17, R16.reuse, UR4 ;  /* 0x0000000410117c36 */ /* 0x042fe20008000000 */
[C---:B------:R-:W-:Y:S02]  /*e510*/  LEA R8, P1, R16.reuse, R2, 0x1 ;  /* 0x0000000210087211 */ /* 0x040fe400078208ff */
[-C--:B------:R-:W-:Y:S02]  /*e520*/  LEA.HI.X.SX32 R15, R7, R3.reuse, 0x1, P6 ;  /* 0x00000003070f7211 */ /* 0x080fe400030f0eff */
[----:B------:R-:W-:Y:S02]  /*e530*/  LEA.HI.X.SX32 R9, R16, R3, 0x1, P1 ;  /* 0x0000000310097211 */ /* 0x000fe400008f0eff */
[----:B------:R-:W-:-:S02]  /*e540*/  ISETP.LT.AND P1, PT, R0, UR9, !P0 ;  /* 0x0000000900007c0c */ /* 0x000fc4000c721270 */
[----:B0-----:R-:W-:Y:S02]  /*e550*/  ISETP.LT.AND P0, PT, R6, UR5, !P0 ;  /* 0x0000000506007c0c */ /* 0x001fe4000c701270 */
[----:B------:R-:W-:Y:S02]  /*e560*/  PRMT R0, R21, 0x7632, R0 ;  /* 0x0000763215007816 */ /* 0x000fe40000000000 */
[----:B------:R-:W-:Y:S02]  /*e570*/  PRMT R7, R22, 0x7632, R7 ;  /* 0x0000763216077816 */ /* 0x000fe40000000007 */
[C---:B------:R-:W-:Y:S01]  /*e580*/  LEA R2, P6, R17.reuse, R2, 0x1 ;  /* 0x0000000211027211 */ /* 0x040fe200078c08ff */
[----:B------:R2:W-:Y:S03]  /*e590*/  @P4 STG.E.U16 desc[UR10][R10.64], R0 ;  /* 0x000000000a004986 */ /* 0x0005e6000c10150a */
[----:B------:R-:W-:Y:S01]  /*e5a0*/  LEA.HI.X.SX32 R3, R17, R3, 0x1, P6 ;  /* 0x0000000311037211 */ /* 0x000fe200030f0eff */
[----:B------:R2:W-:Y:S04]  /*e5b0*/  @P3 STG.E.U16 desc[UR10][R12.64], R22 ;  /* 0x000000160c003986 */ /* 0x0005e8000c10150a */
[----:B------:R2:W-:Y:S04]  /*e5c0*/  @P2 STG.E.U16 desc[UR10][R14.64], R7 ;  /* 0x000000070e002986 */ /* 0x0005e8000c10150a */
[----:B------:R2:W-:Y:S01]  /*e5d0*/  @P1 STG.E.U16 desc[UR10][R8.64], R23 ;  /* 0x0000001708001986 */ /* 0x0005e2000c10150a */
[----:B------:R-:W-:Y:S05]  /*e5e0*/  @!P0 EXIT ;  /* 0x000000000000894d */ /* 0x000fea0003800000 */
[----:B--2---:R-:W-:-:S05]  /*e5f0*/  PRMT R23, R23, 0x7632, R23 ;  /* 0x0000763217177816 */ /* 0x004fca0000000017 */
[----:B------:R-:W-:Y:S01]  /*e600*/  STG.E.U16 desc[UR10][R2.64], R23 ;  /* 0x0000001702007986 */ /* 0x000fe2000c10150a */
[----:B------:R-:W-:Y:S05]  /*e610*/  EXIT ;  /* 0x000000000000794d */ /* 0x000fea0003800000 */
.L_x_2:
[----:B------:R-:W-:-:S00]  /*e620*/  BRA `(.L_x_2) ;  /* 0xfffffffc00fc7947 */ /* 0x000fc0000383ffff */
[----:B------:R-:W-:-:S00]  /*e630*/  NOP ;  /* 0x0000000000007918 */ /* 0x000fc00000000000 */
        /* <DEDUP_REMOVED lines=12> */
.L_x_3:


//--------------------- .nv.shared.matmul_kernel  --------------------------
	.section	.nv.shared.matmul_kernel,"aw",@nobits
	.sectionflags	@""
	.align	16
	.zero		1024


//--------------------- .nv.shared.reserved.0     --------------------------
	.section	.nv.shared.reserved.0,"aw",@nobits
	.weak		__nv_reservedSMEM_offset_0_alias
	.size		__nv_reservedSMEM_offset_0_alias, 0, 64
	.other		__nv_reservedSMEM_offset_0_alias,@"STO_CUDA_RESERVED_SHARED STV_DEFAULT"
__nv_reservedSMEM_offset_0_alias:
	.zero		0
	.zero		64


//--------------------- .nv.constant0.matmul_kernel --------------------------
	.section	.nv.constant0.matmul_kernel,"a",@progbits
	.sectionflags	@""
	.align	4
.nv.constant0.matmul_kernel:
	.zero		976


//--------------------- SYMBOLS --------------------------

	.type		.nv.reservedSmem.offset0,@object
	.size		.nv.reservedSmem.offset0,0x4
	.type		.nv.reservedSmem.cap,@object
	.size		.nv.reservedSmem.cap,0x4
